	.target	sm_100a

	.elftype	@"ET_EXEC"


//--------------------- .note.nv.tkinfo           --------------------------
	.section	.note.nv.tkinfo,"",@"SHT_NOTE"
	.sectionflags	@"SHF_NOTE_NV_TKINFO"
	.tkinfo
        /*0018*/ 	.word	0x00000002
        /*0030*/ 	.string	""
        /*0030*/ 	.string	"ptxas"
        /*0030*/ 	.string	"Cuda compilation tools, release 13.0, V13.0.88"
        /*0030*/ 	.string	"Build cuda_13.0.r13.0/compiler.36424714_0"
        /*0030*/ 	.string	"-arch sm_100a -m 64 "



//--------------------- .note.nv.cuinfo           --------------------------
	.section	.note.nv.cuinfo,"",@"SHT_NOTE"
	.sectionflags	@"SHF_NOTE_NV_CUINFO"
        /*0018*/ 	.short	0x0002
        /*001a*/ 	.short	0x0064
        /*001c*/ 	.short	0x0082
	.zero		2


//--------------------- .nv.info                  --------------------------
	.section	.nv.info,"",@"SHT_CUDA_INFO"
	.align	4


	//----- nvinfo : EIATTR_REGCOUNT
	.align		4
        /*0000*/ 	.byte	0x04, 0x2f
        /*0002*/ 	.short	(.L_19 - .L_18)
	.align		4
.L_18:
        /*0004*/ 	.word	index@(_ZN7cutlass13device_kernelINS_4gemm6kernel13GemmUniversalIN4cute5tupleIJiiiiEEENS1_10collective13CollectiveMmaINS1_35MainloopSm100TmaUmmaWarpSpecializedILi16ELi2ELi4ENS5_IJNS4_1CILi2EEENSA_ILi4EEENSA_ILi1EEEEEEEENS5_IJNSA_ILi256EEENSA_ILi128EEENSA_ILi32EEEEEENS_6half_tENS5_IJlSD_lEEESK_SL_NS4_8TiledMMAINS4_8MMA_AtomIJNS4_26SM100_MMA_F16BF16_2x1SM_SSISK_SK_fLi256ELi128ELNS4_4UMMA5MajorE0ELSQ_0ELNSP_7ScaleInE0ELSR_0EEEEEENS4_6LayoutINS5_IJSD_SD_SD_EEENS5_IJNSA_ILi0EEESW_SW_EEEEENS5_IJNS4_10UnderscoreESZ_SZ_EEEEENS4_28SM100_TMA_2SM_LOAD_MULTICASTENS4_14ComposedLayoutINS4_7SwizzleILi2ELi4ELi3EEENS4_18smem_ptr_flag_bitsILi16EEENSU_INS5_IJNSA_ILi8EEESI_EEENS5_IJSI_SD_EEEEEEEvNS4_8identityENS4_18SM100_TMA_2SM_LOADES1C_vS1D_EENS_8epilogue10collective18CollectiveEpilogueINS1G_23Sm100TmaWarpSpecializedILi4ELi2ELi32ELb1ELb0EEEJNS5_IJSH_SH_SI_EEENS5_IJNSU_ISH_SD_EENSU_ISI_SD_EEEEESK_SL_SK_SL_NS1G_6fusion15FusionCallbacksIS1K_NS1P_17LinearCombinationISK_fSK_fLNS_15FloatRoundStyleE2EEES1L_S1O_JEEENS4_5SM1004TMEM4LOAD26SM100_TMEM_LOAD_32dp32b32xENS4_13SM90_TMA_LOADES1C_NS4_39AutoVectorizingCopyWithAssumedAlignmentILi128EEENS4_14SM90_TMA_STOREES1C_S21_S21_EEEvvEEEEvNT_6ParamsE)
        /*0008*/ 	.word	0x0000007a


	//----- nvinfo : EIATTR_FRAME_SIZE
	.align		4
.L_19:
        /*000c*/ 	.byte	0x04, 0x11
        /*000e*/ 	.short	(.L_21 - .L_20)
	.align		4
.L_20:
        /*0010*/ 	.word	index@($__internal_2_$__cuda_sm10x_tcgen05_guardrail_trap_unallocated_columns_being_dealloced)
        /*0014*/ 	.word	0x00000000


	//----- nvinfo : EIATTR_FRAME_SIZE
	.align		4
.L_21:
        /*0018*/ 	.byte	0x04, 0x11
        /*001a*/ 	.short	(.L_23 - .L_22)
	.align		4
.L_22:
        /*001c*/ 	.word	index@($__internal_1_$__cuda_sm10x_tcgen05_guardrail_trap_phase_invalid_during_alloc)
        /*0020*/ 	.word	0x00000000


	//----- nvinfo : EIATTR_FRAME_SIZE
	.align		4
.L_23:
        /*0024*/ 	.byte	0x04, 0x11
        /*0026*/ 	.short	(.L_25 - .L_24)
	.align		4
.L_24:
        /*0028*/ 	.word	index@($__internal_0_$__cuda_sm10x_tcgen05_guardrail_trap_col_being_dealloced_not_returned_by_alloc)
        /*002c*/ 	.word	0x00000000


	//----- nvinfo : EIATTR_FRAME_SIZE
	.align		4
.L_25:
        /*0030*/ 	.byte	0x04, 0x11
        /*0032*/ 	.short	(.L_27 - .L_26)
	.align		4
.L_26:
        /*0034*/ 	.word	index@(_ZN7cutlass13device_kernelINS_4gemm6kernel13GemmUniversalIN4cute5tupleIJiiiiEEENS1_10collective13CollectiveMmaINS1_35MainloopSm100TmaUmmaWarpSpecializedILi16ELi2ELi4ENS5_IJNS4_1CILi2EEENSA_ILi4EEENSA_ILi1EEEEEEEENS5_IJNSA_ILi256EEENSA_ILi128EEENSA_ILi32EEEEEENS_6half_tENS5_IJlSD_lEEESK_SL_NS4_8TiledMMAINS4_8MMA_AtomIJNS4_26SM100_MMA_F16BF16_2x1SM_SSISK_SK_fLi256ELi128ELNS4_4UMMA5MajorE0ELSQ_0ELNSP_7ScaleInE0ELSR_0EEEEEENS4_6LayoutINS5_IJSD_SD_SD_EEENS5_IJNSA_ILi0EEESW_SW_EEEEENS5_IJNS4_10UnderscoreESZ_SZ_EEEEENS4_28SM100_TMA_2SM_LOAD_MULTICASTENS4_14ComposedLayoutINS4_7SwizzleILi2ELi4ELi3EEENS4_18smem_ptr_flag_bitsILi16EEENSU_INS5_IJNSA_ILi8EEESI_EEENS5_IJSI_SD_EEEEEEEvNS4_8identityENS4_18SM100_TMA_2SM_LOADES1C_vS1D_EENS_8epilogue10collective18CollectiveEpilogueINS1G_23Sm100TmaWarpSpecializedILi4ELi2ELi32ELb1ELb0EEEJNS5_IJSH_SH_SI_EEENS5_IJNSU_ISH_SD_EENSU_ISI_SD_EEEEESK_SL_SK_SL_NS1G_6fusion15FusionCallbacksIS1K_NS1P_17LinearCombinationISK_fSK_fLNS_15FloatRoundStyleE2EEES1L_S1O_JEEENS4_5SM1004TMEM4LOAD26SM100_TMEM_LOAD_32dp32b32xENS4_13SM90_TMA_LOADES1C_NS4_39AutoVectorizingCopyWithAssumedAlignmentILi128EEENS4_14SM90_TMA_STOREES1C_S21_S21_EEEvvEEEEvNT_6ParamsE)
        /*0038*/ 	.word	0x00000000


	//----- nvinfo : EIATTR_MIN_STACK_SIZE
	.align		4
.L_27:
        /*003c*/ 	.byte	0x04, 0x12
        /*003e*/ 	.short	(.L_29 - .L_28)
	.align		4
.L_28:
        /*0040*/ 	.word	index@(_ZN7cutlass13device_kernelINS_4gemm6kernel13GemmUniversalIN4cute5tupleIJiiiiEEENS1_10collective13CollectiveMmaINS1_35MainloopSm100TmaUmmaWarpSpecializedILi16ELi2ELi4ENS5_IJNS4_1CILi2EEENSA_ILi4EEENSA_ILi1EEEEEEEENS5_IJNSA_ILi256EEENSA_ILi128EEENSA_ILi32EEEEEENS_6half_tENS5_IJlSD_lEEESK_SL_NS4_8TiledMMAINS4_8MMA_AtomIJNS4_26SM100_MMA_F16BF16_2x1SM_SSISK_SK_fLi256ELi128ELNS4_4UMMA5MajorE0ELSQ_0ELNSP_7ScaleInE0ELSR_0EEEEEENS4_6LayoutINS5_IJSD_SD_SD_EEENS5_IJNSA_ILi0EEESW_SW_EEEEENS5_IJNS4_10UnderscoreESZ_SZ_EEEEENS4_28SM100_TMA_2SM_LOAD_MULTICASTENS4_14ComposedLayoutINS4_7SwizzleILi2ELi4ELi3EEENS4_18smem_ptr_flag_bitsILi16EEENSU_INS5_IJNSA_ILi8EEESI_EEENS5_IJSI_SD_EEEEEEEvNS4_8identityENS4_18SM100_TMA_2SM_LOADES1C_vS1D_EENS_8epilogue10collective18CollectiveEpilogueINS1G_23Sm100TmaWarpSpecializedILi4ELi2ELi32ELb1ELb0EEEJNS5_IJSH_SH_SI_EEENS5_IJNSU_ISH_SD_EENSU_ISI_SD_EEEEESK_SL_SK_SL_NS1G_6fusion15FusionCallbacksIS1K_NS1P_17LinearCombinationISK_fSK_fLNS_15FloatRoundStyleE2EEES1L_S1O_JEEENS4_5SM1004TMEM4LOAD26SM100_TMEM_LOAD_32dp32b32xENS4_13SM90_TMA_LOADES1C_NS4_39AutoVectorizingCopyWithAssumedAlignmentILi128EEENS4_14SM90_TMA_STOREES1C_S21_S21_EEEvvEEEEvNT_6ParamsE)
        /*0044*/ 	.word	0x00000000
.L_29:


//--------------------- .nv.compat                --------------------------
	.section	.nv.compat,"",@"SHT_CUDA_COMPAT_INFO"
	.align	4
        /*0000*/ 	.byte	0x02, 0x09, 0x01, 0x00, 0x02, 0x02, 0x02, 0x00, 0x02, 0x05, 0x05, 0x00, 0x03, 0x07, 0x01, 0x01
        /*0010*/ 	.byte	0x02, 0x03, 0x01, 0x00, 0x02, 0x06, 0x01, 0x00, 0x04, 0x0b, 0x08, 0x00, 0x09, 0x00, 0x00, 0x00
        /*0020*/ 	.byte	0x00, 0x00, 0x00, 0x00


//--------------------- .nv.info._ZN7cutlass13device_kernelINS_4gemm6kernel13GemmUniversalIN4cute5tupleIJiiiiEEENS1_10collective13CollectiveMmaINS1_35MainloopSm100TmaUmmaWarpSpecializedILi16ELi2ELi4ENS5_IJNS4_1CILi2EEENSA_ILi4EEENSA_ILi1EEEEEEEENS5_IJNSA_ILi256EEENSA_ILi128EEENSA_ILi32EEEEEENS_6half_tENS5_IJlSD_lEEESK_SL_NS4_8TiledMMAINS4_8MMA_AtomIJNS4_26SM100_MMA_F16BF16_2x1SM_SSISK_SK_fLi256ELi128ELNS4_4UMMA5MajorE0ELSQ_0ELNSP_7ScaleInE0ELSR_0EEEEEENS4_6LayoutINS5_IJSD_SD_SD_EEENS5_IJNSA_ILi0EEESW_SW_EEEEENS5_IJNS4_10UnderscoreESZ_SZ_EEEEENS4_28SM100_TMA_2SM_LOAD_MULTICASTENS4_14ComposedLayoutINS4_7SwizzleILi2ELi4ELi3EEENS4_18smem_ptr_flag_bitsILi16EEENSU_INS5_IJNSA_ILi8EEESI_EEENS5_IJSI_SD_EEEEEEEvNS4_8identityENS4_18SM100_TMA_2SM_LOADES1C_vS1D_EENS_8epilogue10collective18CollectiveEpilogueINS1G_23Sm100TmaWarpSpecializedILi4ELi2ELi32ELb1ELb0EEEJNS5_IJSH_SH_SI_EEENS5_IJNSU_ISH_SD_EENSU_ISI_SD_EEEEESK_SL_SK_SL_NS1G_6fusion15FusionCallbacksIS1K_NS1P_17LinearCombinationISK_fSK_fLNS_15FloatRoundStyleE2EEES1L_S1O_JEEENS4_5SM1004TMEM4LOAD26SM100_TMEM_LOAD_32dp32b32xENS4_13SM90_TMA_LOADES1C_NS4_39AutoVectorizingCopyWithAssumedAlignmentILi128EEENS4_14SM90_TMA_STOREES1C_S21_S21_EEEvvEEEEvNT_6ParamsE --------------------------
	.section	.nv.info._ZN7cutlass13device_kernelINS_4gemm6kernel13GemmUniversalIN4cute5tupleIJiiiiEEENS1_10collective13CollectiveMmaINS1_35MainloopSm100TmaUmmaWarpSpecializedILi16ELi2ELi4ENS5_IJNS4_1CILi2EEENSA_ILi4EEENSA_ILi1EEEEEEEENS5_IJNSA_ILi256EEENSA_ILi128EEENSA_ILi32EEEEEENS_6half_tENS5_IJlSD_lEEESK_SL_NS4_8TiledMMAINS4_8MMA_AtomIJNS4_26SM100_MMA_F16BF16_2x1SM_SSISK_SK_fLi256ELi128ELNS4_4UMMA5MajorE0ELSQ_0ELNSP_7ScaleInE0ELSR_0EEEEEENS4_6LayoutINS5_IJSD_SD_SD_EEENS5_IJNSA_ILi0EEESW_SW_EEEEENS5_IJNS4_10UnderscoreESZ_SZ_EEEEENS4_28SM100_TMA_2SM_LOAD_MULTICASTENS4_14ComposedLayoutINS4_7SwizzleILi2ELi4ELi3EEENS4_18smem_ptr_flag_bitsILi16EEENSU_INS5_IJNSA_ILi8EEESI_EEENS5_IJSI_SD_EEEEEEEvNS4_8identityENS4_18SM100_TMA_2SM_LOADES1C_vS1D_EENS_8epilogue10collective18CollectiveEpilogueINS1G_23Sm100TmaWarpSpecializedILi4ELi2ELi32ELb1ELb0EEEJNS5_IJSH_SH_SI_EEENS5_IJNSU_ISH_SD_EENSU_ISI_SD_EEEEESK_SL_SK_SL_NS1G_6fusion15FusionCallbacksIS1K_NS1P_17LinearCombinationISK_fSK_fLNS_15FloatRoundStyleE2EEES1L_S1O_JEEENS4_5SM1004TMEM4LOAD26SM100_TMEM_LOAD_32dp32b32xENS4_13SM90_TMA_LOADES1C_NS4_39AutoVectorizingCopyWithAssumedAlignmentILi128EEENS4_14SM90_TMA_STOREES1C_S21_S21_EEEvvEEEEvNT_6ParamsE,"",@"SHT_CUDA_INFO"
	.sectionflags	@""
	.align	4


	//----- nvinfo : EIATTR_CUDA_API_VERSION
	.align		4
        /*0000*/ 	.byte	0x04, 0x37
        /*0002*/ 	.short	(.L_31 - .L_30)
.L_30:
        /*0004*/ 	.word	0x00000082


	//----- nvinfo : EIATTR_KPARAM_INFO
	.align		4
.L_31:
        /*0008*/ 	.byte	0x04, 0x17
        /*000a*/ 	.short	(.L_33 - .L_32)
.L_32:
        /*000c*/ 	.word	0x00000000
        /*0010*/ 	.short	0x0000
        /*0012*/ 	.short	0x0000
        /*0014*/ 	.byte	0x00, 0xf0, 0x01, 0x20


	//----- nvinfo : EIATTR_AT_ENTRY_FRAGMENTS
	.align		4
.L_33:
        /*0018*/ 	.byte	0x04, 0x4f
        /*001a*/ 	.short	(.L_35 - .L_34)


	//   ....[0]....
.L_34:
        /*001c*/ 	.word	0x00000007


	//----- nvinfo : EIATTR_RESERVED_SMEM_USED
	.align		4
.L_35:
        /*0020*/ 	.byte	0x01, 0x41
	.zero		2


	//----- nvinfo : EIATTR_SPARSE_MMA_MASK
	.align		4
        /*0024*/ 	.byte	0x03, 0x50
        /*0026*/ 	.short	0x0000


	//----- nvinfo : EIATTR_TCGEN05_2CTA_USED
	.align		4
        /*0028*/ 	.byte	0x01, 0x52
	.zero		2


	//----- nvinfo : EIATTR_MAXREG_COUNT
	.align		4
        /*002c*/ 	.byte	0x03, 0x1b
        /*002e*/ 	.short	0x00ff


	//----- nvinfo : EIATTR_NUM_BARRIERS
	.align		4
        /*0030*/ 	.byte	0x02, 0x4c
        /*0032*/ 	.byte	0x07
	.zero		1


	//----- nvinfo : EIATTR_EXTERNS
	.align		4
        /*0034*/ 	.byte	0x04, 0x0f
        /*0036*/ 	.short	(.L_37 - .L_36)


	//   ....[0]....
	.align		4
.L_36:
        /*0038*/ 	.word	index@(__assertfail)


	//----- nvinfo : EIATTR_MERCURY_ISA_VERSION
	.align		4
.L_37:
        /*003c*/ 	.byte	0x03, 0x5f
        /*003e*/ 	.short	0x0101


	//----- nvinfo : EIATTR_INT_WARP_WIDE_INSTR_OFFSETS
	.align		4
        /*0040*/ 	.byte	0x04, 0x31
        /*0042*/ 	.short	(.L_39 - .L_38)


	//   ....[0]....
.L_38:
        /*0044*/ 	.word	0x00000f80


	//   ....[1]....
        /*0048*/ 	.word	0x00001030


	//   ....[2]....
        /*004c*/ 	.word	0x00004bb0


	//   ....[3]....
        /*0050*/ 	.word	0x00004bd0


	//   ....[4]....
        /*0054*/ 	.word	0x00004c00


	//   ....[5]....
        /*0058*/ 	.word	0x00005780


	//   ....[6]....
        /*005c*/ 	.word	0x000057f0


	//   ....[7]....
        /*0060*/ 	.word	0x000058c0


	//   ....[8]....
        /*0064*/ 	.word	0x00005940


	//   ....[9]....
        /*0068*/ 	.word	0x00005a30


	//   ....[10]....
        /*006c*/ 	.word	0x00005ab0


	//   ....[11]....
        /*0070*/ 	.word	0x00005b90


	//   ....[12]....
        /*0074*/ 	.word	0x00005c40


	//----- nvinfo : EIATTR_COOP_GROUP_MASK_REGIDS
	.align		4
.L_39:
        /*0078*/ 	.byte	0x04, 0x29
        /*007a*/ 	.short	(.L_41 - .L_40)


	//   ....[0]....
.L_40:
        /*007c*/ 	.word	0xffffffff


	//   ....[1]....
        /*0080*/ 	.word	0xffffffff


	//   ....[2]....
        /*0084*/ 	.word	0xffffffff


	//   ....[3]....
        /*0088*/ 	.word	0xffffffff


	//   ....[4]....
        /*008c*/ 	.word	0xffffffff


	//   ....[5]....
        /*0090*/ 	.word	0xffffffff


	//   ....[6]....
        /*0094*/ 	.word	0xffffffff


	//   ....[7]....
        /*0098*/ 	.word	0xffffffff


	//   ....[8]....
        /*009c*/ 	.word	0xffffffff


	//   ....[9]....
        /*00a0*/ 	.word	0xffffffff


	//   ....[10]....
        /*00a4*/ 	.word	0xffffffff


	//   ....[11]....
        /*00a8*/ 	.word	0xffffffff


	//   ....[12]....
        /*00ac*/ 	.word	0xffffffff


	//   ....[13]....
        /*00b0*/ 	.word	0xffffffff


	//----- nvinfo : EIATTR_COOP_GROUP_INSTR_OFFSETS
	.align		4
.L_41:
        /*00b4*/ 	.byte	0x04, 0x28
        /*00b6*/ 	.short	(.L_43 - .L_42)


	//   ....[0]....
.L_42:
        /*00b8*/ 	.word	0x000000b0


	//   ....[1]....
        /*00bc*/ 	.word	0x00000510


	//   ....[2]....
        /*00c0*/ 	.word	0x00000890


	//   ....[3]....
        /*00c4*/ 	.word	0x00000a30


	//   ....[4]....
        /*00c8*/ 	.word	0x00000b30


	//   ....[5]....
        /*00cc*/ 	.word	0x00000ca0


	//   ....[6]....
        /*00d0*/ 	.word	0x00000e40


	//   ....[7]....
        /*00d4*/ 	.word	0x000010a0


	//   ....[8]....
        /*00d8*/ 	.word	0x000024c0


	//   ....[9]....
        /*00dc*/ 	.word	0x00003a70


	//   ....[10]....
        /*00e0*/ 	.word	0x00003f40


	//   ....[11]....
        /*00e4*/ 	.word	0x00003f70


	//   ....[12]....
        /*00e8*/ 	.word	0x00004ab0


	//   ....[13]....
        /*00ec*/ 	.word	0x00004cc0


	//----- nvinfo : EIATTR_VRC_CTA_INIT_COUNT
	.align		4
.L_43:
        /*00f0*/ 	.byte	0x02, 0x4a
        /*00f2*/ 	.byte	0x80
	.zero		1


	//----- nvinfo : EIATTR_SYSCALL_OFFSETS
	.align		4
        /*00f4*/ 	.byte	0x04, 0x46
        /*00f6*/ 	.short	(.L_45 - .L_44)


	//   ....[0]....
.L_44:
        /*00f8*/ 	.word	0x000068b0


	//   ....[1]....
        /*00fc*/ 	.word	0x000069a0


	//   ....[2]....
        /*0100*/ 	.word	0x00007100


	//   ....[3]....
        /*0104*/ 	.word	0x00007d80


	//   ....[4]....
        /*0108*/ 	.word	0x000089d0


	//   ....[5]....
        /*010c*/ 	.word	0x00009610


	//----- nvinfo : EIATTR_MBARRIER_INSTR_OFFSETS
	.align		4
.L_45:
        /*0110*/ 	.byte	0x04, 0x39
        /*0112*/ 	.short	(.L_47 - .L_46)


	//   ....[0]....
.L_46:
        /*0114*/ 	.word	0x00000670
        /*0118*/ 	.word	0x000000ff
        /*011c*/ 	.word	0x00000000
        /*0120*/ 	.short	0x0100
        /*0122*/ 	.byte	0x04
	.zero		1


	//   ....[1]....
        /*0124*/ 	.word	0x00000680
        /*0128*/ 	.word	0x000000ff
        /*012c*/ 	.word	0x00000080
        /*0130*/ 	.short	0x0100
        /*0132*/ 	.byte	0x04
	.zero		1


	//   ....[2]....
        /*0134*/ 	.word	0x00000690
        /*0138*/ 	.word	0x000000ff
        /*013c*/ 	.word	0x00000008
        /*0140*/ 	.short	0x0100
        /*0142*/ 	.byte	0x04
	.zero		1


	//   ....[3]....
        /*0144*/ 	.word	0x000006a0
        /*0148*/ 	.word	0x000000ff
        /*014c*/ 	.word	0x00000088
        /*0150*/ 	.short	0x0100
        /*0152*/ 	.byte	0x04
	.zero		1


	//   ....[4]....
        /*0154*/ 	.word	0x000006b0
        /*0158*/ 	.word	0x000000ff
        /*015c*/ 	.word	0x00000010
        /*0160*/ 	.short	0x0100
        /*0162*/ 	.byte	0x04
	.zero		1


	//   ....[5]....
        /*0164*/ 	.word	0x000006c0
        /*0168*/ 	.word	0x000000ff
        /*016c*/ 	.word	0x00000090
        /*0170*/ 	.short	0x0100
        /*0172*/ 	.byte	0x04
	.zero		1


	//   ....[6]....
        /*0174*/ 	.word	0x000006d0
        /*0178*/ 	.word	0x000000ff
        /*017c*/ 	.word	0x00000018
        /*0180*/ 	.short	0x0100
        /*0182*/ 	.byte	0x04
	.zero		1


	//   ....[7]....
        /*0184*/ 	.word	0x000006e0
        /*0188*/ 	.word	0x000000ff
        /*018c*/ 	.word	0x00000098
        /*0190*/ 	.short	0x0100
        /*0192*/ 	.byte	0x04
	.zero		1


	//   ....[8]....
        /*0194*/ 	.word	0x000006f0
        /*0198*/ 	.word	0x000000ff
        /*019c*/ 	.word	0x00000020
        /*01a0*/ 	.short	0x0100
        /*01a2*/ 	.byte	0x04
	.zero		1


	//   ....[9]....
        /*01a4*/ 	.word	0x00000700
        /*01a8*/ 	.word	0x000000ff
        /*01ac*/ 	.word	0x000000a0
        /*01b0*/ 	.short	0x0100
        /*01b2*/ 	.byte	0x04
	.zero		1


	//   ....[10]....
        /*01b4*/ 	.word	0x00000710
        /*01b8*/ 	.word	0x000000ff
        /*01bc*/ 	.word	0x00000028
        /*01c0*/ 	.short	0x0100
        /*01c2*/ 	.byte	0x04
	.zero		1


	//   ....[11]....
        /*01c4*/ 	.word	0x00000720
        /*01c8*/ 	.word	0x000000ff
        /*01cc*/ 	.word	0x000000a8
        /*01d0*/ 	.short	0x0100
        /*01d2*/ 	.byte	0x04
	.zero		1


	//   ....[12]....
        /*01d4*/ 	.word	0x00000730
        /*01d8*/ 	.word	0x000000ff
        /*01dc*/ 	.word	0x00000030
        /*01e0*/ 	.short	0x0100
        /*01e2*/ 	.byte	0x04
	.zero		1


	//   ....[13]....
        /*01e4*/ 	.word	0x00000740
        /*01e8*/ 	.word	0x000000ff
        /*01ec*/ 	.word	0x000000b0
        /*01f0*/ 	.short	0x0100
        /*01f2*/ 	.byte	0x04
	.zero		1


	//   ....[14]....
        /*01f4*/ 	.word	0x00000750
        /*01f8*/ 	.word	0x000000ff
        /*01fc*/ 	.word	0x00000038
        /*0200*/ 	.short	0x0100
        /*0202*/ 	.byte	0x04
	.zero		1


	//   ....[15]....
        /*0204*/ 	.word	0x00000760
        /*0208*/ 	.word	0x000000ff
        /*020c*/ 	.word	0x000000b8
        /*0210*/ 	.short	0x0100
        /*0212*/ 	.byte	0x04
	.zero		1


	//   ....[16]....
        /*0214*/ 	.word	0x00000770
        /*0218*/ 	.word	0x000000ff
        /*021c*/ 	.word	0x00000040
        /*0220*/ 	.short	0x0100
        /*0222*/ 	.byte	0x04
	.zero		1


	//   ....[17]....
        /*0224*/ 	.word	0x00000780
        /*0228*/ 	.word	0x000000ff
        /*022c*/ 	.word	0x000000c0
        /*0230*/ 	.short	0x0100
        /*0232*/ 	.byte	0x04
	.zero		1


	//   ....[18]....
        /*0234*/ 	.word	0x00000790
        /*0238*/ 	.word	0x000000ff
        /*023c*/ 	.word	0x00000048
        /*0240*/ 	.short	0x0100
        /*0242*/ 	.byte	0x04
	.zero		1


	//   ....[19]....
        /*0244*/ 	.word	0x000007a0
        /*0248*/ 	.word	0x000000ff
        /*024c*/ 	.word	0x000000c8
        /*0250*/ 	.short	0x0100
        /*0252*/ 	.byte	0x04
	.zero		1


	//   ....[20]....
        /*0254*/ 	.word	0x000007b0
        /*0258*/ 	.word	0x000000ff
        /*025c*/ 	.word	0x00000050
        /*0260*/ 	.short	0x0100
        /*0262*/ 	.byte	0x04
	.zero		1


	//   ....[21]....
        /*0264*/ 	.word	0x000007c0
        /*0268*/ 	.word	0x000000ff
        /*026c*/ 	.word	0x000000d0
        /*0270*/ 	.short	0x0100
        /*0272*/ 	.byte	0x04
	.zero		1


	//   ....[22]....
        /*0274*/ 	.word	0x000007d0
        /*0278*/ 	.word	0x000000ff
        /*027c*/ 	.word	0x00000058
        /*0280*/ 	.short	0x0100
        /*0282*/ 	.byte	0x04
	.zero		1


	//   ....[23]....
        /*0284*/ 	.word	0x000007e0
        /*0288*/ 	.word	0x000000ff
        /*028c*/ 	.word	0x000000d8
        /*0290*/ 	.short	0x0100
        /*0292*/ 	.byte	0x04
	.zero		1


	//   ....[24]....
        /*0294*/ 	.word	0x000007f0
        /*0298*/ 	.word	0x000000ff
        /*029c*/ 	.word	0x00000060
        /*02a0*/ 	.short	0x0100
        /*02a2*/ 	.byte	0x04
	.zero		1


	//   ....[25]....
        /*02a4*/ 	.word	0x00000800
        /*02a8*/ 	.word	0x000000ff
        /*02ac*/ 	.word	0x000000e0
        /*02b0*/ 	.short	0x0100
        /*02b2*/ 	.byte	0x04
	.zero		1


	//   ....[26]....
        /*02b4*/ 	.word	0x00000810
        /*02b8*/ 	.word	0x000000ff
        /*02bc*/ 	.word	0x00000068
        /*02c0*/ 	.short	0x0100
        /*02c2*/ 	.byte	0x04
	.zero		1


	//   ....[27]....
        /*02c4*/ 	.word	0x00000820
        /*02c8*/ 	.word	0x000000ff
        /*02cc*/ 	.word	0x000000e8
        /*02d0*/ 	.short	0x0100
        /*02d2*/ 	.byte	0x04
	.zero		1


	//   ....[28]....
        /*02d4*/ 	.word	0x00000830
        /*02d8*/ 	.word	0x000000ff
        /*02dc*/ 	.word	0x00000070
        /*02e0*/ 	.short	0x0100
        /*02e2*/ 	.byte	0x04
	.zero		1


	//   ....[29]....
        /*02e4*/ 	.word	0x00000840
        /*02e8*/ 	.word	0x000000ff
        /*02ec*/ 	.word	0x000000f0
        /*02f0*/ 	.short	0x0100
        /*02f2*/ 	.byte	0x04
	.zero		1


	//   ....[30]....
        /*02f4*/ 	.word	0x00000850
        /*02f8*/ 	.word	0x000000ff
        /*02fc*/ 	.word	0x00000078
        /*0300*/ 	.short	0x0100
        /*0302*/ 	.byte	0x04
	.zero		1


	//   ....[31]....
        /*0304*/ 	.word	0x00000860
        /*0308*/ 	.word	0x000000ff
        /*030c*/ 	.word	0x000000f8
        /*0310*/ 	.short	0x0100
        /*0312*/ 	.byte	0x04
	.zero		1


	//   ....[32]....
        /*0314*/ 	.word	0x000009a0
        /*0318*/ 	.word	0x000000ff
        /*031c*/ 	.word	0x00000100
        /*0320*/ 	.short	0x0100
        /*0322*/ 	.byte	0x04
	.zero		1


	//   ....[33]....
        /*0324*/ 	.word	0x000009b0
        /*0328*/ 	.word	0x000000ff
        /*032c*/ 	.word	0x00000120
        /*0330*/ 	.short	0x0100
        /*0332*/ 	.byte	0x04
	.zero		1


	//   ....[34]....
        /*0334*/ 	.word	0x000009c0
        /*0338*/ 	.word	0x000000ff
        /*033c*/ 	.word	0x00000108
        /*0340*/ 	.short	0x0100
        /*0342*/ 	.byte	0x04
	.zero		1


	//   ....[35]....
        /*0344*/ 	.word	0x000009d0
        /*0348*/ 	.word	0x000000ff
        /*034c*/ 	.word	0x00000128
        /*0350*/ 	.short	0x0100
        /*0352*/ 	.byte	0x04
	.zero		1


	//   ....[36]....
        /*0354*/ 	.word	0x000009e0
        /*0358*/ 	.word	0x000000ff
        /*035c*/ 	.word	0x00000110
        /*0360*/ 	.short	0x0100
        /*0362*/ 	.byte	0x04
	.zero		1


	//   ....[37]....
        /*0364*/ 	.word	0x000009f0
        /*0368*/ 	.word	0x000000ff
        /*036c*/ 	.word	0x00000130
        /*0370*/ 	.short	0x0100
        /*0372*/ 	.byte	0x04
	.zero		1


	//   ....[38]....
        /*0374*/ 	.word	0x00000a00
        /*0378*/ 	.word	0x000000ff
        /*037c*/ 	.word	0x00000118
        /*0380*/ 	.short	0x0100
        /*0382*/ 	.byte	0x04
	.zero		1


	//   ....[39]....
        /*0384*/ 	.word	0x00000a10
        /*0388*/ 	.word	0x000000ff
        /*038c*/ 	.word	0x00000138
        /*0390*/ 	.short	0x0100
        /*0392*/ 	.byte	0x04
	.zero		1


	//   ....[40]....
        /*0394*/ 	.word	0x00000b00
        /*0398*/ 	.word	0x000000ff
        /*039c*/ 	.word	0x00000140
        /*03a0*/ 	.short	0x0100
        /*03a2*/ 	.byte	0x06
	.zero		1


	//   ....[41]....
        /*03a4*/ 	.word	0x00000b10
        /*03a8*/ 	.word	0x000000ff
        /*03ac*/ 	.word	0x00000148
        /*03b0*/ 	.short	0x0100
        /*03b2*/ 	.byte	0x06
	.zero		1


	//   ....[42]....
        /*03b4*/ 	.word	0x00000c50
        /*03b8*/ 	.word	0x000000ff
        /*03bc*/ 	.word	0x00000150
        /*03c0*/ 	.short	0x0100
        /*03c2*/ 	.byte	0x06
	.zero		1


	//   ....[43]....
        /*03c4*/ 	.word	0x00000c60
        /*03c8*/ 	.word	0x000000ff
        /*03cc*/ 	.word	0x00000160
        /*03d0*/ 	.short	0x0100
        /*03d2*/ 	.byte	0x06
	.zero		1


	//   ....[44]....
        /*03d4*/ 	.word	0x00000c70
        /*03d8*/ 	.word	0x000000ff
        /*03dc*/ 	.word	0x00000158
        /*03e0*/ 	.short	0x0100
        /*03e2*/ 	.byte	0x06
	.zero		1


	//   ....[45]....
        /*03e4*/ 	.word	0x00000c80
        /*03e8*/ 	.word	0x000000ff
        /*03ec*/ 	.word	0x00000168
        /*03f0*/ 	.short	0x0100
        /*03f2*/ 	.byte	0x06
	.zero		1


	//   ....[46]....
        /*03f4*/ 	.word	0x00000db0
        /*03f8*/ 	.word	0x000000ff
        /*03fc*/ 	.word	0x00000170
        /*0400*/ 	.short	0x0100
        /*0402*/ 	.byte	0x04
	.zero		1


	//   ....[47]....
        /*0404*/ 	.word	0x00000dc0
        /*0408*/ 	.word	0x000000ff
        /*040c*/ 	.word	0x00000190
        /*0410*/ 	.short	0x0100
        /*0412*/ 	.byte	0x04
	.zero		1


	//   ....[48]....
        /*0414*/ 	.word	0x00000dd0
        /*0418*/ 	.word	0x000000ff
        /*041c*/ 	.word	0x00000178
        /*0420*/ 	.short	0x0100
        /*0422*/ 	.byte	0x04
	.zero		1


	//   ....[49]....
        /*0424*/ 	.word	0x00000de0
        /*0428*/ 	.word	0x000000ff
        /*042c*/ 	.word	0x00000198
        /*0430*/ 	.short	0x0100
        /*0432*/ 	.byte	0x04
	.zero		1


	//   ....[50]....
        /*0434*/ 	.word	0x00000df0
        /*0438*/ 	.word	0x000000ff
        /*043c*/ 	.word	0x00000180
        /*0440*/ 	.short	0x0100
        /*0442*/ 	.byte	0x04
	.zero		1


	//   ....[51]....
        /*0444*/ 	.word	0x00000e00
        /*0448*/ 	.word	0x000000ff
        /*044c*/ 	.word	0x000001a0
        /*0450*/ 	.short	0x0100
        /*0452*/ 	.byte	0x04
	.zero		1


	//   ....[52]....
        /*0454*/ 	.word	0x00000e10
        /*0458*/ 	.word	0x000000ff
        /*045c*/ 	.word	0x00000188
        /*0460*/ 	.short	0x0100
        /*0462*/ 	.byte	0x04
	.zero		1


	//   ....[53]....
        /*0464*/ 	.word	0x00000e20
        /*0468*/ 	.word	0x000000ff
        /*046c*/ 	.word	0x000001a8
        /*0470*/ 	.short	0x0100
        /*0472*/ 	.byte	0x04
	.zero		1


	//   ....[54]....
        /*0474*/ 	.word	0x00000f20
        /*0478*/ 	.word	0x000000ff
        /*047c*/ 	.word	0x000001b0
        /*0480*/ 	.short	0x0100
        /*0482*/ 	.byte	0x04
	.zero		1


	//   ....[55]....
        /*0484*/ 	.word	0x00000f30
        /*0488*/ 	.word	0x000000ff
        /*048c*/ 	.word	0x000001c0
        /*0490*/ 	.short	0x0100
        /*0492*/ 	.byte	0x04
	.zero		1


	//   ....[56]....
        /*0494*/ 	.word	0x00000f40
        /*0498*/ 	.word	0x000000ff
        /*049c*/ 	.word	0x000001b8
        /*04a0*/ 	.short	0x0100
        /*04a2*/ 	.byte	0x04
	.zero		1


	//   ....[57]....
        /*04a4*/ 	.word	0x00000f50
        /*04a8*/ 	.word	0x000000ff
        /*04ac*/ 	.word	0x000001c8
        /*04b0*/ 	.short	0x0100
        /*04b2*/ 	.byte	0x04
	.zero		1


	//   ....[58]....
        /*04b4*/ 	.word	0x00001050
        /*04b8*/ 	.word	0x000000ff
        /*04bc*/ 	.word	0x000001d0
        /*04c0*/ 	.short	0x0100
        /*04c2*/ 	.byte	0x06
	.zero		1


	//   ....[59]....
        /*04c4*/ 	.word	0x00001d00
        /*04c8*/ 	.word	0x00000000
        /*04cc*/ 	.word	0x000001c0
        /*04d0*/ 	.short	0x010a
        /*04d2*/ 	.byte	0xff
	.zero		1


	//   ....[60]....
        /*04d4*/ 	.word	0x00001d20
        /*04d8*/ 	.word	0x00000000
        /*04dc*/ 	.word	0x000001b0
        /*04e0*/ 	.short	0x0101
        /*04e2*/ 	.byte	0xff
	.zero		1


	//   ....[61]....
        /*04e4*/ 	.word	0x00001dd0
        /*04e8*/ 	.word	0x000000ff
        /*04ec*/ 	.word	0x00000080
        /*04f0*/ 	.short	0x010a
        /*04f2*/ 	.byte	0x04
	.zero		1


	//   ....[62]....
        /*04f4*/ 	.word	0x00001ea0
        /*04f8*/ 	.word	0x000000ff
        /*04fc*/ 	.word	0x00000080
        /*0500*/ 	.short	0x010a
        /*0502*/ 	.byte	0x21
	.zero		1


	//   ....[63]....
        /*0504*/ 	.word	0x00002050
        /*0508*/ 	.word	0x000000ff
        /*050c*/ 	.word	0x00000080
        /*0510*/ 	.short	0x010a
        /*0512*/ 	.byte	0x05
	.zero		1


	//   ....[64]....
        /*0514*/ 	.word	0x00002170
        /*0518*/ 	.word	0x000000ff
        /*051c*/ 	.word	0x00000148
        /*0520*/ 	.short	0x0101
        /*0522*/ 	.byte	0x0d
	.zero		1


	//   ....[65]....
        /*0524*/ 	.word	0x00002190
        /*0528*/ 	.word	0x000000ff
        /*052c*/ 	.word	0x00000080
        /*0530*/ 	.short	0x010a
        /*0532*/ 	.byte	0x04
	.zero		1


	//   ....[66]....
        /*0534*/ 	.word	0x00002210
        /*0538*/ 	.word	0x000000ff
        /*053c*/ 	.word	0x00000080
        /*0540*/ 	.short	0x010a
        /*0542*/ 	.byte	0x11
	.zero		1


	//   ....[67]....
        /*0544*/ 	.word	0x000023b0
        /*0548*/ 	.word	0x000000ff
        /*054c*/ 	.word	0x00000080
        /*0550*/ 	.short	0x010a
        /*0552*/ 	.byte	0x05
	.zero		1


	//   ....[68]....
        /*0554*/ 	.word	0x000024f0
        /*0558*/ 	.word	0x00000003
        /*055c*/ 	.word	0x00000150
        /*0560*/ 	.short	0x010a
        /*0562*/ 	.byte	0xff
	.zero		1


	//   ....[69]....
        /*0564*/ 	.word	0x00002640
        /*0568*/ 	.word	0x00000000
        /*056c*/ 	.word	0x00000000
        /*0570*/ 	.short	0x0101
        /*0572*/ 	.byte	0xff
	.zero		1


	//   ....[70]....
        /*0574*/ 	.word	0x00002c00
        /*0578*/ 	.word	0x000000ff
        /*057c*/ 	.word	0x00000000
        /*0580*/ 	.short	0x010a
        /*0582*/ 	.byte	0x04
	.zero		1


	//   ....[71]....
        /*0584*/ 	.word	0x00002c90
        /*0588*/ 	.word	0x000000ff
        /*058c*/ 	.word	0x00000000
        /*0590*/ 	.short	0x010a
        /*0592*/ 	.byte	0x05
	.zero		1


	//   ....[72]....
        /*0594*/ 	.word	0x00002d20
        /*0598*/ 	.word	0x000000ff
        /*059c*/ 	.word	0x00000000
        /*05a0*/ 	.short	0x010a
        /*05a2*/ 	.byte	0x05
	.zero		1


	//   ....[73]....
        /*05a4*/ 	.word	0x00002db0
        /*05a8*/ 	.word	0x000000ff
        /*05ac*/ 	.word	0x00000000
        /*05b0*/ 	.short	0x010a
        /*05b2*/ 	.byte	0x05
	.zero		1


	//   ....[74]....
        /*05b4*/ 	.word	0x00002e40
        /*05b8*/ 	.word	0x000000ff
        /*05bc*/ 	.word	0x00000000
        /*05c0*/ 	.short	0x010a
        /*05c2*/ 	.byte	0x05
	.zero		1


	//   ....[75]....
        /*05c4*/ 	.word	0x00002ed0
        /*05c8*/ 	.word	0x000000ff
        /*05cc*/ 	.word	0x00000000
        /*05d0*/ 	.short	0x010a
        /*05d2*/ 	.byte	0x05
	.zero		1


	//   ....[76]....
        /*05d4*/ 	.word	0x00002f60
        /*05d8*/ 	.word	0x000000ff
        /*05dc*/ 	.word	0x00000000
        /*05e0*/ 	.short	0x010a
        /*05e2*/ 	.byte	0x05
	.zero		1


	//   ....[77]....
        /*05e4*/ 	.word	0x00002ff0
        /*05e8*/ 	.word	0x000000ff
        /*05ec*/ 	.word	0x00000000
        /*05f0*/ 	.short	0x010a
        /*05f2*/ 	.byte	0x05
	.zero		1


	//   ....[78]....
        /*05f4*/ 	.word	0x00003080
        /*05f8*/ 	.word	0x000000ff
        /*05fc*/ 	.word	0x00000000
        /*0600*/ 	.short	0x010a
        /*0602*/ 	.byte	0x05
	.zero		1


	//   ....[79]....
        /*0604*/ 	.word	0x00003110
        /*0608*/ 	.word	0x000000ff
        /*060c*/ 	.word	0x00000000
        /*0610*/ 	.short	0x010a
        /*0612*/ 	.byte	0x05
	.zero		1


	//   ....[80]....
        /*0614*/ 	.word	0x000031a0
        /*0618*/ 	.word	0x000000ff
        /*061c*/ 	.word	0x00000000
        /*0620*/ 	.short	0x010a
        /*0622*/ 	.byte	0x05
	.zero		1


	//   ....[81]....
        /*0624*/ 	.word	0x00003230
        /*0628*/ 	.word	0x000000ff
        /*062c*/ 	.word	0x00000000
        /*0630*/ 	.short	0x010a
        /*0632*/ 	.byte	0x05
	.zero		1


	//   ....[82]....
        /*0634*/ 	.word	0x000032c0
        /*0638*/ 	.word	0x000000ff
        /*063c*/ 	.word	0x00000000
        /*0640*/ 	.short	0x010a
        /*0642*/ 	.byte	0x05
	.zero		1


	//   ....[83]....
        /*0644*/ 	.word	0x00003350
        /*0648*/ 	.word	0x000000ff
        /*064c*/ 	.word	0x00000000
        /*0650*/ 	.short	0x010a
        /*0652*/ 	.byte	0x05
	.zero		1


	//   ....[84]....
        /*0654*/ 	.word	0x000033e0
        /*0658*/ 	.word	0x000000ff
        /*065c*/ 	.word	0x00000000
        /*0660*/ 	.short	0x010a
        /*0662*/ 	.byte	0x05
	.zero		1


	//   ....[85]....
        /*0664*/ 	.word	0x00003480
        /*0668*/ 	.word	0x00000000
        /*066c*/ 	.word	0x00000000
        /*0670*/ 	.short	0x010a
        /*0672*/ 	.byte	0xff
	.zero		1


	//   ....[86]....
        /*0674*/ 	.word	0x000035c0
        /*0678*/ 	.word	0x00000002
        /*067c*/ 	.word	0x000001b0
        /*0680*/ 	.short	0x010a
        /*0682*/ 	.byte	0xff
	.zero		1


	//   ....[87]....
        /*0684*/ 	.word	0x00003620
        /*0688*/ 	.word	0x00000004
        /*068c*/ 	.word	0x00000000
        /*0690*/ 	.short	0x0101
        /*0692*/ 	.byte	0xff
	.zero		1


	//   ....[88]....
        /*0694*/ 	.word	0x00003640
        /*0698*/ 	.word	0x000000ff
        /*069c*/ 	.word	0x00000160
        /*06a0*/ 	.short	0x010a
        /*06a2*/ 	.byte	0x04
	.zero		1


	//   ....[89]....
        /*06a4*/ 	.word	0x00003760
        /*06a8*/ 	.word	0x00000002
        /*06ac*/ 	.word	0x00000150
        /*06b0*/ 	.short	0x010a
        /*06b2*/ 	.byte	0xff
	.zero		1


	//   ....[90]....
        /*06b4*/ 	.word	0x00003870
        /*06b8*/ 	.word	0x00000002
        /*06bc*/ 	.word	0x00000000
        /*06c0*/ 	.short	0x0101
        /*06c2*/ 	.byte	0xff
	.zero		1


	//   ....[91]....
        /*06c4*/ 	.word	0x00003900
        /*06c8*/ 	.word	0x000000ff
        /*06cc*/ 	.word	0x00000160
        /*06d0*/ 	.short	0x0106
        /*06d2*/ 	.byte	0x04
	.zero		1


	//   ....[92]....
        /*06d4*/ 	.word	0x00003920
        /*06d8*/ 	.word	0x000000ff
        /*06dc*/ 	.word	0x00000160
        /*06e0*/ 	.short	0x010a
        /*06e2*/ 	.byte	0x04
	.zero		1


	//   ....[93]....
        /*06e4*/ 	.word	0x000039b0
        /*06e8*/ 	.word	0x000000ff
        /*06ec*/ 	.word	0x00000160
        /*06f0*/ 	.short	0x0106
        /*06f2*/ 	.byte	0x07
	.zero		1


	//   ....[94]....
        /*06f4*/ 	.word	0x000039f0
        /*06f8*/ 	.word	0x00000000
        /*06fc*/ 	.word	0x00000160
        /*0700*/ 	.short	0x010a
        /*0702*/ 	.byte	0xff
	.zero		1


	//   ....[95]....
        /*0704*/ 	.word	0x00003c40
        /*0708*/ 	.word	0x000000ff
        /*070c*/ 	.word	0x00000008
        /*0710*/ 	.short	0x010a
        /*0712*/ 	.byte	0x05
	.zero		1


	//   ....[96]....
        /*0714*/ 	.word	0x00003c60
        /*0718*/ 	.word	0x000000ff
        /*071c*/ 	.word	0x00000008
        /*0720*/ 	.short	0x010a
        /*0722*/ 	.byte	0x05
	.zero		1


	//   ....[97]....
        /*0724*/ 	.word	0x00003df0
        /*0728*/ 	.word	0x000000ff
        /*072c*/ 	.word	0x00000008
        /*0730*/ 	.short	0x010a
        /*0732*/ 	.byte	0x05
	.zero		1


	//   ....[98]....
        /*0734*/ 	.word	0x00003e10
        /*0738*/ 	.word	0x000000ff
        /*073c*/ 	.word	0x00000008
        /*0740*/ 	.short	0x010a
        /*0742*/ 	.byte	0x05
	.zero		1


	//   ....[99]....
        /*0744*/ 	.word	0x00003ed0
        /*0748*/ 	.word	0x000000ff
        /*074c*/ 	.word	0x00000000
        /*0750*/ 	.short	0x0101
        /*0752*/ 	.byte	0x04
	.zero		1


	//   ....[100]....
        /*0754*/ 	.word	0x000041d0
        /*0758*/ 	.word	0x00000000
        /*075c*/ 	.word	0x00000150
        /*0760*/ 	.short	0x010a
        /*0762*/ 	.byte	0xff
	.zero		1


	//   ....[101]....
        /*0764*/ 	.word	0x00004290
        /*0768*/ 	.word	0x00000000
        /*076c*/ 	.word	0x00000000
        /*0770*/ 	.short	0x0101
        /*0772*/ 	.byte	0xff
	.zero		1


	//   ....[102]....
        /*0774*/ 	.word	0x00004350
        /*0778*/ 	.word	0x000000ff
        /*077c*/ 	.word	0x00000000
        /*0780*/ 	.short	0x010a
        /*0782*/ 	.byte	0x04
	.zero		1


	//   ....[103]....
        /*0784*/ 	.word	0x00004360
        /*0788*/ 	.word	0x000000ff
        /*078c*/ 	.word	0x00000190
        /*0790*/ 	.short	0x010a
        /*0792*/ 	.byte	0x17
	.zero		1


	//   ....[104]....
        /*0794*/ 	.word	0x00004410
        /*0798*/ 	.word	0x000000ff
        /*079c*/ 	.word	0x00000000
        /*07a0*/ 	.short	0x010a
        /*07a2*/ 	.byte	0x05
	.zero		1


	//   ....[105]....
        /*07a4*/ 	.word	0x00004550
        /*07a8*/ 	.word	0x000000ff
        /*07ac*/ 	.word	0x00000000
        /*07b0*/ 	.short	0x010a
        /*07b2*/ 	.byte	0x04
	.zero		1


	//   ....[106]....
        /*07b4*/ 	.word	0x000047a0
        /*07b8*/ 	.word	0x000000ff
        /*07bc*/ 	.word	0x00000000
        /*07c0*/ 	.short	0x010a
        /*07c2*/ 	.byte	0x04
	.zero		1


	//   ....[107]....
        /*07c4*/ 	.word	0x00004830
        /*07c8*/ 	.word	0x000000ff
        /*07cc*/ 	.word	0x00000000
        /*07d0*/ 	.short	0x010a
        /*07d2*/ 	.byte	0x05
	.zero		1


	//   ....[108]....
        /*07d4*/ 	.word	0x000048c0
        /*07d8*/ 	.word	0x000000ff
        /*07dc*/ 	.word	0x00000000
        /*07e0*/ 	.short	0x010a
        /*07e2*/ 	.byte	0x05
	.zero		1


	//   ....[109]....
        /*07e4*/ 	.word	0x00004960
        /*07e8*/ 	.word	0x00000000
        /*07ec*/ 	.word	0x00000000
        /*07f0*/ 	.short	0x010a
        /*07f2*/ 	.byte	0xff
	.zero		1


	//   ....[110]....
        /*07f4*/ 	.word	0x000049a0
        /*07f8*/ 	.word	0x00000000
        /*07fc*/ 	.word	0x00000000
        /*0800*/ 	.short	0x010a
        /*0802*/ 	.byte	0xff
	.zero		1


	//   ....[111]....
        /*0804*/ 	.word	0x00004a10
        /*0808*/ 	.word	0x000000ff
        /*080c*/ 	.word	0x00000000
        /*0810*/ 	.short	0x0101
        /*0812*/ 	.byte	0x04
	.zero		1


	//   ....[112]....
        /*0814*/ 	.word	0x00004a50
        /*0818*/ 	.word	0x000000ff
        /*081c*/ 	.word	0x000001d0
        /*0820*/ 	.short	0x010a
        /*0822*/ 	.byte	0x11
	.zero		1


	//   ....[113]....
        /*0824*/ 	.word	0x00004aa0
        /*0828*/ 	.word	0x000000ff
        /*082c*/ 	.word	0x00000000
        /*0830*/ 	.short	0x0101
        /*0832*/ 	.byte	0x04
	.zero		1


	//   ....[114]....
        /*0834*/ 	.word	0x00004f80
        /*0838*/ 	.word	0x0000000c
        /*083c*/ 	.word	0x00000150
        /*0840*/ 	.short	0x010a
        /*0842*/ 	.byte	0xff
	.zero		1


	//   ....[115]....
        /*0844*/ 	.word	0x000050f0
        /*0848*/ 	.word	0x00000000
        /*084c*/ 	.word	0x00000000
        /*0850*/ 	.short	0x0101
        /*0852*/ 	.byte	0xff
	.zero		1


	//   ....[116]....
        /*0854*/ 	.word	0x00005580
        /*0858*/ 	.word	0x000000ff
        /*085c*/ 	.word	0x00000148
        /*0860*/ 	.short	0x010a
        /*0862*/ 	.byte	0x15
	.zero		1


	//   ....[117]....
        /*0864*/ 	.word	0x00005700
        /*0868*/ 	.word	0x000000ff
        /*086c*/ 	.word	0x00000120
        /*0870*/ 	.short	0x010a
        /*0872*/ 	.byte	0x15
	.zero		1


	//   ....[118]....
        /*0874*/ 	.word	0x00005870
        /*0878*/ 	.word	0x000000ff
        /*087c*/ 	.word	0x00000100
        /*0880*/ 	.short	0x010b
        /*0882*/ 	.byte	0x15
	.zero		1


	//   ....[119]....
        /*0884*/ 	.word	0x00005880
        /*0888*/ 	.word	0x000000ff
        /*088c*/ 	.word	0x00000000
        /*0890*/ 	.short	0x0101
        /*0892*/ 	.byte	0x28
	.zero		1


	//   ....[120]....
        /*0894*/ 	.word	0x00005890
        /*0898*/ 	.word	0x000000ff
        /*089c*/ 	.word	0x00000128
        /*08a0*/ 	.short	0x010a
        /*08a2*/ 	.byte	0x15
	.zero		1


	//   ....[121]....
        /*08a4*/ 	.word	0x000059e0
        /*08a8*/ 	.word	0x000000ff
        /*08ac*/ 	.word	0x00000108
        /*08b0*/ 	.short	0x010b
        /*08b2*/ 	.byte	0x15
	.zero		1


	//   ....[122]....
        /*08b4*/ 	.word	0x000059f0
        /*08b8*/ 	.word	0x000000ff
        /*08bc*/ 	.word	0x00000000
        /*08c0*/ 	.short	0x0101
        /*08c2*/ 	.byte	0x27
	.zero		1


	//   ....[123]....
        /*08c4*/ 	.word	0x00005a00
        /*08c8*/ 	.word	0x000000ff
        /*08cc*/ 	.word	0x00000130
        /*08d0*/ 	.short	0x010a
        /*08d2*/ 	.byte	0x15
	.zero		1


	//   ....[124]....
        /*08d4*/ 	.word	0x00005b40
        /*08d8*/ 	.word	0x000000ff
        /*08dc*/ 	.word	0x00000110
        /*08e0*/ 	.short	0x010b
        /*08e2*/ 	.byte	0x15
	.zero		1


	//   ....[125]....
        /*08e4*/ 	.word	0x00005b50
        /*08e8*/ 	.word	0x000000ff
        /*08ec*/ 	.word	0x00000000
        /*08f0*/ 	.short	0x0101
        /*08f2*/ 	.byte	0x26
	.zero		1


	//   ....[126]....
        /*08f4*/ 	.word	0x00005b60
        /*08f8*/ 	.word	0x000000ff
        /*08fc*/ 	.word	0x00000138
        /*0900*/ 	.short	0x010a
        /*0902*/ 	.byte	0x15
	.zero		1


	//   ....[127]....
        /*0904*/ 	.word	0x00005d60
        /*0908*/ 	.word	0x000000ff
        /*090c*/ 	.word	0x00000118
        /*0910*/ 	.short	0x010b
        /*0912*/ 	.byte	0x15
	.zero		1


	//   ....[128]....
        /*0914*/ 	.word	0x00005d70
        /*0918*/ 	.word	0x000000ff
        /*091c*/ 	.word	0x00000000
        /*0920*/ 	.short	0x0101
        /*0922*/ 	.byte	0x25
	.zero		1


	//   ....[129]....
        /*0924*/ 	.word	0x00005da0
        /*0928*/ 	.word	0x000000ff
        /*092c*/ 	.word	0x00000120
        /*0930*/ 	.short	0x010a
        /*0932*/ 	.byte	0x15
	.zero		1


	//   ....[130]....
        /*0934*/ 	.word	0x00005dc0
        /*0938*/ 	.word	0x000000ff
        /*093c*/ 	.word	0x00000128
        /*0940*/ 	.short	0x010a
        /*0942*/ 	.byte	0x15
	.zero		1


	//   ....[131]....
        /*0944*/ 	.word	0x00005de0
        /*0948*/ 	.word	0x000000ff
        /*094c*/ 	.word	0x00000130
        /*0950*/ 	.short	0x010a
        /*0952*/ 	.byte	0x15
	.zero		1


	//   ....[132]....
        /*0954*/ 	.word	0x00005e20
        /*0958*/ 	.word	0x00000000
        /*095c*/ 	.word	0x00000138
        /*0960*/ 	.short	0x010a
        /*0962*/ 	.byte	0xff
	.zero		1


	//   ....[133]....
        /*0964*/ 	.word	0x00006140
        /*0968*/ 	.word	0x00000003
        /*096c*/ 	.word	0x00000150
        /*0970*/ 	.short	0x010a
        /*0972*/ 	.byte	0xff
	.zero		1


	//   ....[134]....
        /*0974*/ 	.word	0x000062c0
        /*0978*/ 	.word	0x00000000
        /*097c*/ 	.word	0x00000000
        /*0980*/ 	.short	0x0101
        /*0982*/ 	.byte	0xff
	.zero		1


	//   ....[135]....
        /*0984*/ 	.word	0x00006de0
        /*0988*/ 	.word	0x000000ff
        /*098c*/ 	.word	0x00000100
        /*0990*/ 	.short	0x010a
        /*0992*/ 	.byte	0x2c
	.zero		1


	//   ....[136]....
        /*0994*/ 	.word	0x00006e00
        /*0998*/ 	.word	0x00000065
        /*099c*/ 	.word	0x00000170
        /*09a0*/ 	.short	0x010a
        /*09a2*/ 	.byte	0xff
	.zero		1


	//   ....[137]....
        /*09a4*/ 	.word	0x00006ef0
        /*09a8*/ 	.word	0x000000ff
        /*09ac*/ 	.word	0x00000100
        /*09b0*/ 	.short	0x010a
        /*09b2*/ 	.byte	0x2c
	.zero		1


	//   ....[138]....
        /*09b4*/ 	.word	0x00006fe0
        /*09b8*/ 	.word	0x00000065
        /*09bc*/ 	.word	0x00000170
        /*09c0*/ 	.short	0x010a
        /*09c2*/ 	.byte	0xff
	.zero		1


	//   ....[139]....
        /*09c4*/ 	.word	0x00007ab0
        /*09c8*/ 	.word	0x00000000
        /*09cc*/ 	.word	0x00000000
        /*09d0*/ 	.short	0x0101
        /*09d2*/ 	.byte	0xff
	.zero		1


	//   ....[140]....
        /*09d4*/ 	.word	0x00007ac0
        /*09d8*/ 	.word	0x00000003
        /*09dc*/ 	.word	0x00000100
        /*09e0*/ 	.short	0x010a
        /*09e2*/ 	.byte	0xff
	.zero		1


	//   ....[141]....
        /*09e4*/ 	.word	0x00007ba0
        /*09e8*/ 	.word	0x00000003
        /*09ec*/ 	.word	0x00000100
        /*09f0*/ 	.short	0x010a
        /*09f2*/ 	.byte	0xff
	.zero		1


	//   ....[142]....
        /*09f4*/ 	.word	0x00008700
        /*09f8*/ 	.word	0x0000003d
        /*09fc*/ 	.word	0x00000000
        /*0a00*/ 	.short	0x0101
        /*0a02*/ 	.byte	0xff
	.zero		1


	//   ....[143]....
        /*0a04*/ 	.word	0x00008720
        /*0a08*/ 	.word	0x0000003e
        /*0a0c*/ 	.word	0x00000100
        /*0a10*/ 	.short	0x010a
        /*0a12*/ 	.byte	0xff
	.zero		1


	//   ....[144]....
        /*0a14*/ 	.word	0x000087f0
        /*0a18*/ 	.word	0x0000003e
        /*0a1c*/ 	.word	0x00000100
        /*0a20*/ 	.short	0x010a
        /*0a22*/ 	.byte	0xff
	.zero		1


	//   ....[145]....
        /*0a24*/ 	.word	0x00009340
        /*0a28*/ 	.word	0x0000003d
        /*0a2c*/ 	.word	0x00000000
        /*0a30*/ 	.short	0x0101
        /*0a32*/ 	.byte	0xff
	.zero		1


	//   ....[146]....
        /*0a34*/ 	.word	0x00009360
        /*0a38*/ 	.word	0x0000003e
        /*0a3c*/ 	.word	0x00000100
        /*0a40*/ 	.short	0x010a
        /*0a42*/ 	.byte	0xff
	.zero		1


	//   ....[147]....
        /*0a44*/ 	.word	0x00009430
        /*0a48*/ 	.word	0x0000003e
        /*0a4c*/ 	.word	0x00000100
        /*0a50*/ 	.short	0x010a
        /*0a52*/ 	.byte	0xff
	.zero		1


	//   ....[148]....
        /*0a54*/ 	.word	0x00009700
        /*0a58*/ 	.word	0x00000065
        /*0a5c*/ 	.word	0x00000000
        /*0a60*/ 	.short	0x0101
        /*0a62*/ 	.byte	0xff
	.zero		1


	//   ....[149]....
        /*0a64*/ 	.word	0x00009fd0
        /*0a68*/ 	.word	0x00000003
        /*0a6c*/ 	.word	0x00000000
        /*0a70*/ 	.short	0x0101
        /*0a72*/ 	.byte	0xff
	.zero		1


	//   ....[150]....
        /*0a74*/ 	.word	0x0000a290
        /*0a78*/ 	.word	0x000000ff
        /*0a7c*/ 	.word	0x00000000
        /*0a80*/ 	.short	0x0101
        /*0a82*/ 	.byte	0x06
	.zero		1


	//   ....[151]....
        /*0a84*/ 	.word	0x0000a2b0
        /*0a88*/ 	.word	0x00000000
        /*0a8c*/ 	.word	0x000001c0
        /*0a90*/ 	.short	0x010a
        /*0a92*/ 	.byte	0xff
	.zero		1


	//   ....[152]....
        /*0a94*/ 	.word	0x0000a310
        /*0a98*/ 	.word	0x00000000
        /*0a9c*/ 	.word	0x00000080
        /*0aa0*/ 	.short	0x010a
        /*0aa2*/ 	.byte	0xff
	.zero		1


	//   ....[153]....
        /*0aa4*/ 	.word	0x0000a370
        /*0aa8*/ 	.word	0x00000000
        /*0aac*/ 	.word	0x00000080
        /*0ab0*/ 	.short	0x010a
        /*0ab2*/ 	.byte	0xff
	.zero		1


	//   ....[154]....
        /*0ab4*/ 	.word	0x0000a3c0
        /*0ab8*/ 	.word	0x00000003
        /*0abc*/ 	.word	0x00000150
        /*0ac0*/ 	.short	0x010a
        /*0ac2*/ 	.byte	0xff
	.zero		1


	//   ....[155]....
        /*0ac4*/ 	.word	0x0000a420
        /*0ac8*/ 	.word	0x00000000
        /*0acc*/ 	.word	0x00000000
        /*0ad0*/ 	.short	0x010a
        /*0ad2*/ 	.byte	0xff
	.zero		1


	//   ....[156]....
        /*0ad4*/ 	.word	0x0000a480
        /*0ad8*/ 	.word	0x00000000
        /*0adc*/ 	.word	0x00000000
        /*0ae0*/ 	.short	0x010a
        /*0ae2*/ 	.byte	0xff
	.zero		1


	//   ....[157]....
        /*0ae4*/ 	.word	0x0000a4e0
        /*0ae8*/ 	.word	0x00000000
        /*0aec*/ 	.word	0x00000000
        /*0af0*/ 	.short	0x010a
        /*0af2*/ 	.byte	0xff
	.zero		1


	//   ....[158]....
        /*0af4*/ 	.word	0x0000a540
        /*0af8*/ 	.word	0x00000000
        /*0afc*/ 	.word	0x00000000
        /*0b00*/ 	.short	0x010a
        /*0b02*/ 	.byte	0xff
	.zero		1


	//   ....[159]....
        /*0b04*/ 	.word	0x0000a5a0
        /*0b08*/ 	.word	0x00000000
        /*0b0c*/ 	.word	0x00000000
        /*0b10*/ 	.short	0x010a
        /*0b12*/ 	.byte	0xff
	.zero		1


	//   ....[160]....
        /*0b14*/ 	.word	0x0000a600
        /*0b18*/ 	.word	0x00000000
        /*0b1c*/ 	.word	0x00000000
        /*0b20*/ 	.short	0x010a
        /*0b22*/ 	.byte	0xff
	.zero		1


	//   ....[161]....
        /*0b24*/ 	.word	0x0000a660
        /*0b28*/ 	.word	0x00000000
        /*0b2c*/ 	.word	0x00000000
        /*0b30*/ 	.short	0x010a
        /*0b32*/ 	.byte	0xff
	.zero		1


	//   ....[162]....
        /*0b34*/ 	.word	0x0000a6c0
        /*0b38*/ 	.word	0x00000000
        /*0b3c*/ 	.word	0x00000000
        /*0b40*/ 	.short	0x010a
        /*0b42*/ 	.byte	0xff
	.zero		1


	//   ....[163]....
        /*0b44*/ 	.word	0x0000a720
        /*0b48*/ 	.word	0x00000000
        /*0b4c*/ 	.word	0x00000000
        /*0b50*/ 	.short	0x010a
        /*0b52*/ 	.byte	0xff
	.zero		1


	//   ....[164]....
        /*0b54*/ 	.word	0x0000a780
        /*0b58*/ 	.word	0x00000000
        /*0b5c*/ 	.word	0x00000000
        /*0b60*/ 	.short	0x010a
        /*0b62*/ 	.byte	0xff
	.zero		1


	//   ....[165]....
        /*0b64*/ 	.word	0x0000a7e0
        /*0b68*/ 	.word	0x00000000
        /*0b6c*/ 	.word	0x00000000
        /*0b70*/ 	.short	0x010a
        /*0b72*/ 	.byte	0xff
	.zero		1


	//   ....[166]....
        /*0b74*/ 	.word	0x0000a840
        /*0b78*/ 	.word	0x00000000
        /*0b7c*/ 	.word	0x00000000
        /*0b80*/ 	.short	0x010a
        /*0b82*/ 	.byte	0xff
	.zero		1


	//   ....[167]....
        /*0b84*/ 	.word	0x0000a8a0
        /*0b88*/ 	.word	0x00000000
        /*0b8c*/ 	.word	0x00000000
        /*0b90*/ 	.short	0x010a
        /*0b92*/ 	.byte	0xff
	.zero		1


	//   ....[168]....
        /*0b94*/ 	.word	0x0000a900
        /*0b98*/ 	.word	0x00000000
        /*0b9c*/ 	.word	0x00000000
        /*0ba0*/ 	.short	0x010a
        /*0ba2*/ 	.byte	0xff
	.zero		1


	//   ....[169]....
        /*0ba4*/ 	.word	0x0000a960
        /*0ba8*/ 	.word	0x00000000
        /*0bac*/ 	.word	0x00000000
        /*0bb0*/ 	.short	0x010a
        /*0bb2*/ 	.byte	0xff
	.zero		1


	//   ....[170]....
        /*0bb4*/ 	.word	0x0000a9b0
        /*0bb8*/ 	.word	0x00000002
        /*0bbc*/ 	.word	0x000001b0
        /*0bc0*/ 	.short	0x010a
        /*0bc2*/ 	.byte	0xff
	.zero		1


	//   ....[171]....
        /*0bc4*/ 	.word	0x0000aa10
        /*0bc8*/ 	.word	0x00000002
        /*0bcc*/ 	.word	0x00000160
        /*0bd0*/ 	.short	0x010a
        /*0bd2*/ 	.byte	0xff
	.zero		1


	//   ....[172]....
        /*0bd4*/ 	.word	0x0000aa60
        /*0bd8*/ 	.word	0x00000002
        /*0bdc*/ 	.word	0x00000150
        /*0be0*/ 	.short	0x010a
        /*0be2*/ 	.byte	0xff
	.zero		1


	//   ....[173]....
        /*0be4*/ 	.word	0x0000aac0
        /*0be8*/ 	.word	0x00000000
        /*0bec*/ 	.word	0x00000160
        /*0bf0*/ 	.short	0x010a
        /*0bf2*/ 	.byte	0xff
	.zero		1


	//   ....[174]....
        /*0bf4*/ 	.word	0x0000ab20
        /*0bf8*/ 	.word	0x00000000
        /*0bfc*/ 	.word	0x00000008
        /*0c00*/ 	.short	0x010a
        /*0c02*/ 	.byte	0xff
	.zero		1


	//   ....[175]....
        /*0c04*/ 	.word	0x0000ac10
        /*0c08*/ 	.word	0x00000000
        /*0c0c*/ 	.word	0x00000008
        /*0c10*/ 	.short	0x010a
        /*0c12*/ 	.byte	0xff
	.zero		1


	//   ....[176]....
        /*0c14*/ 	.word	0x0000ac60
        /*0c18*/ 	.word	0x00000000
        /*0c1c*/ 	.word	0x00000150
        /*0c20*/ 	.short	0x010a
        /*0c22*/ 	.byte	0xff
	.zero		1


	//   ....[177]....
        /*0c24*/ 	.word	0x0000acc0
        /*0c28*/ 	.word	0x00000000
        /*0c2c*/ 	.word	0x00000190
        /*0c30*/ 	.short	0x010a
        /*0c32*/ 	.byte	0xff
	.zero		1


	//   ....[178]....
        /*0c34*/ 	.word	0x0000ad20
        /*0c38*/ 	.word	0x00000000
        /*0c3c*/ 	.word	0x00000000
        /*0c40*/ 	.short	0x010a
        /*0c42*/ 	.byte	0xff
	.zero		1


	//   ....[179]....
        /*0c44*/ 	.word	0x0000ad80
        /*0c48*/ 	.word	0x00000000
        /*0c4c*/ 	.word	0x00000000
        /*0c50*/ 	.short	0x010a
        /*0c52*/ 	.byte	0xff
	.zero		1


	//   ....[180]....
        /*0c54*/ 	.word	0x0000ade0
        /*0c58*/ 	.word	0x00000000
        /*0c5c*/ 	.word	0x00000000
        /*0c60*/ 	.short	0x010a
        /*0c62*/ 	.byte	0xff
	.zero		1


	//   ....[181]....
        /*0c64*/ 	.word	0x0000ae40
        /*0c68*/ 	.word	0x00000000
        /*0c6c*/ 	.word	0x00000000
        /*0c70*/ 	.short	0x010a
        /*0c72*/ 	.byte	0xff
	.zero		1


	//   ....[182]....
        /*0c74*/ 	.word	0x0000aea0
        /*0c78*/ 	.word	0x00000000
        /*0c7c*/ 	.word	0x000001d0
        /*0c80*/ 	.short	0x010a
        /*0c82*/ 	.byte	0xff
	.zero		1


	//   ....[183]....
        /*0c84*/ 	.word	0x0000aef0
        /*0c88*/ 	.word	0x0000000c
        /*0c8c*/ 	.word	0x00000150
        /*0c90*/ 	.short	0x010a
        /*0c92*/ 	.byte	0xff
	.zero		1


	//   ....[184]....
        /*0c94*/ 	.word	0x0000af50
        /*0c98*/ 	.word	0x00000000
        /*0c9c*/ 	.word	0x00000148
        /*0ca0*/ 	.short	0x010a
        /*0ca2*/ 	.byte	0xff
	.zero		1


	//   ....[185]....
        /*0ca4*/ 	.word	0x0000afb0
        /*0ca8*/ 	.word	0x00000000
        /*0cac*/ 	.word	0x00000120
        /*0cb0*/ 	.short	0x010a
        /*0cb2*/ 	.byte	0xff
	.zero		1


	//   ....[186]....
        /*0cb4*/ 	.word	0x0000b010
        /*0cb8*/ 	.word	0x00000000
        /*0cbc*/ 	.word	0x00000128
        /*0cc0*/ 	.short	0x010a
        /*0cc2*/ 	.byte	0xff
	.zero		1


	//   ....[187]....
        /*0cc4*/ 	.word	0x0000b070
        /*0cc8*/ 	.word	0x00000000
        /*0ccc*/ 	.word	0x00000130
        /*0cd0*/ 	.short	0x010a
        /*0cd2*/ 	.byte	0xff
	.zero		1


	//   ....[188]....
        /*0cd4*/ 	.word	0x0000b0d0
        /*0cd8*/ 	.word	0x00000000
        /*0cdc*/ 	.word	0x00000138
        /*0ce0*/ 	.short	0x010a
        /*0ce2*/ 	.byte	0xff
	.zero		1


	//   ....[189]....
        /*0ce4*/ 	.word	0x0000b130
        /*0ce8*/ 	.word	0x00000000
        /*0cec*/ 	.word	0x00000120
        /*0cf0*/ 	.short	0x010a
        /*0cf2*/ 	.byte	0xff
	.zero		1


	//   ....[190]....
        /*0cf4*/ 	.word	0x0000b190
        /*0cf8*/ 	.word	0x00000000
        /*0cfc*/ 	.word	0x00000128
        /*0d00*/ 	.short	0x010a
        /*0d02*/ 	.byte	0xff
	.zero		1


	//   ....[191]....
        /*0d04*/ 	.word	0x0000b1f0
        /*0d08*/ 	.word	0x00000000
        /*0d0c*/ 	.word	0x00000130
        /*0d10*/ 	.short	0x010a
        /*0d12*/ 	.byte	0xff
	.zero		1


	//   ....[192]....
        /*0d14*/ 	.word	0x0000b240
        /*0d18*/ 	.word	0x00000003
        /*0d1c*/ 	.word	0x00000150
        /*0d20*/ 	.short	0x010a
        /*0d22*/ 	.byte	0xff
	.zero		1


	//   ....[193]....
        /*0d24*/ 	.word	0x0000b2a0
        /*0d28*/ 	.word	0x00000002
        /*0d2c*/ 	.word	0x00000100
        /*0d30*/ 	.short	0x010a
        /*0d32*/ 	.byte	0xff
	.zero		1


	//   ....[194]....
        /*0d34*/ 	.word	0x0000b2f0
        /*0d38*/ 	.word	0x00000065
        /*0d3c*/ 	.word	0x00000170
        /*0d40*/ 	.short	0x010a
        /*0d42*/ 	.byte	0xff
	.zero		1


	//   ....[195]....
        /*0d44*/ 	.word	0x0000b340
        /*0d48*/ 	.word	0x00000003
        /*0d4c*/ 	.word	0x00000100
        /*0d50*/ 	.short	0x010a
        /*0d52*/ 	.byte	0xff
	.zero		1


	//   ....[196]....
        /*0d54*/ 	.word	0x0000b390
        /*0d58*/ 	.word	0x0000003e
        /*0d5c*/ 	.word	0x00000100
        /*0d60*/ 	.short	0x010a
        /*0d62*/ 	.byte	0xff
	.zero		1


	//   ....[197]....
        /*0d64*/ 	.word	0x0000b3e0
        /*0d68*/ 	.word	0x0000003e
        /*0d6c*/ 	.word	0x00000100
        /*0d70*/ 	.short	0x010a
        /*0d72*/ 	.byte	0xff
	.zero		1


	//----- nvinfo : EIATTR_NUM_MBARRIERS
	.align		4
.L_47:
        /*0d74*/ 	.byte	0x03, 0x38
        /*0d76*/ 	.short	0x003b


	//----- nvinfo : EIATTR_EXIT_INSTR_OFFSETS
	.align		4
        /*0d78*/ 	.byte	0x04, 0x1c
        /*0d7a*/ 	.short	(.L_49 - .L_48)


	//   ....[0]....
.L_48:
        /*0d7c*/ 	.word	0x000034b0


	//   ....[1]....
        /*0d80*/ 	.word	0x000039c0


	//   ....[2]....
        /*0d84*/ 	.word	0x00003a20


	//   ....[3]....
        /*0d88*/ 	.word	0x00004cd0


	//   ....[4]....
        /*0d8c*/ 	.word	0x00005e50


	//   ....[5]....
        /*0d90*/ 	.word	0x00005e90


	//   ....[6]....
        /*0d94*/ 	.word	0x0000a180


	//   ....[7]....
        /*0d98*/ 	.word	0x0000a1f0


	//   ....[8]....
        /*0d9c*/ 	.word	0x0000a220


	//   ....[9]....
        /*0da0*/ 	.word	0x0000a2a0


	//----- nvinfo : EIATTR_MAX_THREADS
	.align		4
.L_49:
        /*0da4*/ 	.byte	0x04, 0x05
        /*0da6*/ 	.short	(.L_51 - .L_50)
.L_50:
        /*0da8*/ 	.word	0x00000100
        /*0dac*/ 	.word	0x00000001
        /*0db0*/ 	.word	0x00000001


	//----- nvinfo : EIATTR_CRS_STACK_SIZE
	.align		4
.L_51:
        /*0db4*/ 	.byte	0x04, 0x1e
        /*0db6*/ 	.short	(.L_53 - .L_52)
.L_52:
        /*0db8*/ 	.word	0x00000000


	//----- nvinfo : EIATTR_CBANK_PARAM_SIZE
	.align		4
.L_53:
        /*0dbc*/ 	.byte	0x03, 0x19
        /*0dbe*/ 	.short	0x0800


	//----- nvinfo : EIATTR_PARAM_CBANK
	.align		4
        /*0dc0*/ 	.byte	0x04, 0x0a
        /*0dc2*/ 	.short	(.L_55 - .L_54)
	.align		4
.L_54:
        /*0dc4*/ 	.word	index@(.nv.constant0._ZN7cutlass13device_kernelINS_4gemm6kernel13GemmUniversalIN4cute5tupleIJiiiiEEENS1_10collective13CollectiveMmaINS1_35MainloopSm100TmaUmmaWarpSpecializedILi16ELi2ELi4ENS5_IJNS4_1CILi2EEENSA_ILi4EEENSA_ILi1EEEEEEEENS5_IJNSA_ILi256EEENSA_ILi128EEENSA_ILi32EEEEEENS_6half_tENS5_IJlSD_lEEESK_SL_NS4_8TiledMMAINS4_8MMA_AtomIJNS4_26SM100_MMA_F16BF16_2x1SM_SSISK_SK_fLi256ELi128ELNS4_4UMMA5MajorE0ELSQ_0ELNSP_7ScaleInE0ELSR_0EEEEEENS4_6LayoutINS5_IJSD_SD_SD_EEENS5_IJNSA_ILi0EEESW_SW_EEEEENS5_IJNS4_10UnderscoreESZ_SZ_EEEEENS4_28SM100_TMA_2SM_LOAD_MULTICASTENS4_14ComposedLayoutINS4_7SwizzleILi2ELi4ELi3EEENS4_18smem_ptr_flag_bitsILi16EEENSU_INS5_IJNSA_ILi8EEESI_EEENS5_IJSI_SD_EEEEEEEvNS4_8identityENS4_18SM100_TMA_2SM_LOADES1C_vS1D_EENS_8epilogue10collective18CollectiveEpilogueINS1G_23Sm100TmaWarpSpecializedILi4ELi2ELi32ELb1ELb0EEEJNS5_IJSH_SH_SI_EEENS5_IJNSU_ISH_SD_EENSU_ISI_SD_EEEEESK_SL_SK_SL_NS1G_6fusion15FusionCallbacksIS1K_NS1P_17LinearCombinationISK_fSK_fLNS_15FloatRoundStyleE2EEES1L_S1O_JEEENS4_5SM1004TMEM4LOAD26SM100_TMEM_LOAD_32dp32b32xENS4_13SM90_TMA_LOADES1C_NS4_39AutoVectorizingCopyWithAssumedAlignmentILi128EEENS4_14SM90_TMA_STOREES1C_S21_S21_EEEvvEEEEvNT_6ParamsE)
        /*0dc8*/ 	.short	0x0380
        /*0dca*/ 	.short	0x0800


	//----- nvinfo : EIATTR_SW_WAR
	.align		4
.L_55:
        /*0dcc*/ 	.byte	0x04, 0x36
        /*0dce*/ 	.short	(.L_57 - .L_56)
.L_56:
        /*0dd0*/ 	.word	0x00000008
.L_57:


//--------------------- .nv.callgraph             --------------------------
	.section	.nv.callgraph,"",@"SHT_CUDA_CALLGRAPH"
	.align	4
	.sectionentsize	8
	.align		4
        /*0000*/ 	.word	0x00000000
	.align		4
        /*0004*/ 	.word	0xffffffff
	.align		4
        /*0008*/ 	.word	index@(_ZN7cutlass13device_kernelINS_4gemm6kernel13GemmUniversalIN4cute5tupleIJiiiiEEENS1_10collective13CollectiveMmaINS1_35MainloopSm100TmaUmmaWarpSpecializedILi16ELi2ELi4ENS5_IJNS4_1CILi2EEENSA_ILi4EEENSA_ILi1EEEEEEEENS5_IJNSA_ILi256EEENSA_ILi128EEENSA_ILi32EEEEEENS_6half_tENS5_IJlSD_lEEESK_SL_NS4_8TiledMMAINS4_8MMA_AtomIJNS4_26SM100_MMA_F16BF16_2x1SM_SSISK_SK_fLi256ELi128ELNS4_4UMMA5MajorE0ELSQ_0ELNSP_7ScaleInE0ELSR_0EEEEEENS4_6LayoutINS5_IJSD_SD_SD_EEENS5_IJNSA_ILi0EEESW_SW_EEEEENS5_IJNS4_10UnderscoreESZ_SZ_EEEEENS4_28SM100_TMA_2SM_LOAD_MULTICASTENS4_14ComposedLayoutINS4_7SwizzleILi2ELi4ELi3EEENS4_18smem_ptr_flag_bitsILi16EEENSU_INS5_IJNSA_ILi8EEESI_EEENS5_IJSI_SD_EEEEEEEvNS4_8identityENS4_18SM100_TMA_2SM_LOADES1C_vS1D_EENS_8epilogue10collective18CollectiveEpilogueINS1G_23Sm100TmaWarpSpecializedILi4ELi2ELi32ELb1ELb0EEEJNS5_IJSH_SH_SI_EEENS5_IJNSU_ISH_SD_EENSU_ISI_SD_EEEEESK_SL_SK_SL_NS1G_6fusion15FusionCallbacksIS1K_NS1P_17LinearCombinationISK_fSK_fLNS_15FloatRoundStyleE2EEES1L_S1O_JEEENS4_5SM1004TMEM4LOAD26SM100_TMEM_LOAD_32dp32b32xENS4_13SM90_TMA_LOADES1C_NS4_39AutoVectorizingCopyWithAssumedAlignmentILi128EEENS4_14SM90_TMA_STOREES1C_S21_S21_EEEvvEEEEvNT_6ParamsE)
	.align		4
        /*000c*/ 	.word	index@(__assertfail)
	.align		4
        /*0010*/ 	.word	0x00000000
	.align		4
        /*0014*/ 	.word	0xfffffffe
	.align		4
        /*0018*/ 	.word	0x00000000
	.align		4
        /*001c*/ 	.word	0xfffffffd
	.align		4
        /*0020*/ 	.word	0x00000000
	.align		4
        /*0024*/ 	.word	0xfffffffc


//--------------------- .nv.constant4             --------------------------
	.section	.nv.constant4,"a",@progbits
	.align	8
	.align		8
.nv.constant4:
        /*0000*/ 	.dword	__assertfail
	.align		8
        /*0008*/ 	.dword	__unnamed_1
	.align		8
        /*0010*/ 	.dword	__unnamed_2
	.align		8
        /*0018*/ 	.dword	_ZN40_INTERNAL_608abe73_4_k_cu_424a6bdf_275094cuda3std3__45__cpo5beginE
	.align		8
        /*0020*/ 	.dword	_ZN40_INTERNAL_608abe73_4_k_cu_424a6bdf_275094cuda3std3__45__cpo3endE
	.align		8
        /*0028*/ 	.dword	_ZN40_INTERNAL_608abe73_4_k_cu_424a6bdf_275094cuda3std3__45__cpo6cbeginE
	.align		8
        /*0030*/ 	.dword	_ZN40_INTERNAL_608abe73_4_k_cu_424a6bdf_275094cuda3std3__45__cpo4cendE
	.align		8
        /*0038*/ 	.dword	_ZN40_INTERNAL_608abe73_4_k_cu_424a6bdf_275094cuda3std3__442_GLOBAL__N__608abe73_4_k_cu_424a6bdf_275096ignoreE
	.align		8
        /*0040*/ 	.dword	_ZN40_INTERNAL_608abe73_4_k_cu_424a6bdf_275094cuda3std3__419piecewise_constructE
	.align		8
        /*0048*/ 	.dword	_ZN40_INTERNAL_608abe73_4_k_cu_424a6bdf_275094cuda3std3__48in_placeE
	.align		8
        /*0050*/ 	.dword	_ZN40_INTERNAL_608abe73_4_k_cu_424a6bdf_275094cuda3std6ranges3__45__cpo4swapE
	.align		8
        /*0058*/ 	.dword	_ZN40_INTERNAL_608abe73_4_k_cu_424a6bdf_275094cuda3std6ranges3__45__cpo9iter_moveE
	.align		8
        /*0060*/ 	.dword	_ZN40_INTERNAL_608abe73_4_k_cu_424a6bdf_275094cute7productE
	.align		8
        /*0068*/ 	.dword	_ZN40_INTERNAL_608abe73_4_k_cu_424a6bdf_275094cute1_E
	.align		8
        /*0070*/ 	.dword	$str$25
	.align		8
        /*0078*/ 	.dword	$str$26
	.align		8
        /*0080*/ 	.dword	$str$27
	.align		8
        /*0088*/ 	.dword	$str$28


//--------------------- .text._ZN7cutlass13device_kernelINS_4gemm6kernel13GemmUniversalIN4cute5tupleIJiiiiEEENS1_10collective13CollectiveMmaINS1_35MainloopSm100TmaUmmaWarpSpecializedILi16ELi2ELi4ENS5_IJNS4_1CILi2EEENSA_ILi4EEENSA_ILi1EEEEEEEENS5_IJNSA_ILi256EEENSA_ILi128EEENSA_ILi32EEEEEENS_6half_tENS5_IJlSD_lEEESK_SL_NS4_8TiledMMAINS4_8MMA_AtomIJNS4_26SM100_MMA_F16BF16_2x1SM_SSISK_SK_fLi256ELi128ELNS4_4UMMA5MajorE0ELSQ_0ELNSP_7ScaleInE0ELSR_0EEEEEENS4_6LayoutINS5_IJSD_SD_SD_EEENS5_IJNSA_ILi0EEESW_SW_EEEEENS5_IJNS4_10UnderscoreESZ_SZ_EEEEENS4_28SM100_TMA_2SM_LOAD_MULTICASTENS4_14ComposedLayoutINS4_7SwizzleILi2ELi4ELi3EEENS4_18smem_ptr_flag_bitsILi16EEENSU_INS5_IJNSA_ILi8EEESI_EEENS5_IJSI_SD_EEEEEEEvNS4_8identityENS4_18SM100_TMA_2SM_LOADES1C_vS1D_EENS_8epilogue10collective18CollectiveEpilogueINS1G_23Sm100TmaWarpSpecializedILi4ELi2ELi32ELb1ELb0EEEJNS5_IJSH_SH_SI_EEENS5_IJNSU_ISH_SD_EENSU_ISI_SD_EEEEESK_SL_SK_SL_NS1G_6fusion15FusionCallbacksIS1K_NS1P_17LinearCombinationISK_fSK_fLNS_15FloatRoundStyleE2EEES1L_S1O_JEEENS4_5SM1004TMEM4LOAD26SM100_TMEM_LOAD_32dp32b32xENS4_13SM90_TMA_LOADES1C_NS4_39AutoVectorizingCopyWithAssumedAlignmentILi128EEENS4_14SM90_TMA_STOREES1C_S21_S21_EEEvvEEEEvNT_6ParamsE --------------------------
	.section	.text._ZN7cutlass13device_kernelINS_4gemm6kernel13GemmUniversalIN4cute5tupleIJiiiiEEENS1_10collective13CollectiveMmaINS1_35MainloopSm100TmaUmmaWarpSpecializedILi16ELi2ELi4ENS5_IJNS4_1CILi2EEENSA_ILi4EEENSA_ILi1EEEEEEEENS5_IJNSA_ILi256EEENSA_ILi128EEENSA_ILi32EEEEEENS_6half_tENS5_IJlSD_lEEESK_SL_NS4_8TiledMMAINS4_8MMA_AtomIJNS4_26SM100_MMA_F16BF16_2x1SM_SSISK_SK_fLi256ELi128ELNS4_4UMMA5MajorE0ELSQ_0ELNSP_7ScaleInE0ELSR_0EEEEEENS4_6LayoutINS5_IJSD_SD_SD_EEENS5_IJNSA_ILi0EEESW_SW_EEEEENS5_IJNS4_10UnderscoreESZ_SZ_EEEEENS4_28SM100_TMA_2SM_LOAD_MULTICASTENS4_14ComposedLayoutINS4_7SwizzleILi2ELi4ELi3EEENS4_18smem_ptr_flag_bitsILi16EEENSU_INS5_IJNSA_ILi8EEESI_EEENS5_IJSI_SD_EEEEEEEvNS4_8identityENS4_18SM100_TMA_2SM_LOADES1C_vS1D_EENS_8epilogue10collective18CollectiveEpilogueINS1G_23Sm100TmaWarpSpecializedILi4ELi2ELi32ELb1ELb0EEEJNS5_IJSH_SH_SI_EEENS5_IJNSU_ISH_SD_EENSU_ISI_SD_EEEEESK_SL_SK_SL_NS1G_6fusion15FusionCallbacksIS1K_NS1P_17LinearCombinationISK_fSK_fLNS_15FloatRoundStyleE2EEES1L_S1O_JEEENS4_5SM1004TMEM4LOAD26SM100_TMEM_LOAD_32dp32b32xENS4_13SM90_TMA_LOADES1C_NS4_39AutoVectorizingCopyWithAssumedAlignmentILi128EEENS4_14SM90_TMA_STOREES1C_S21_S21_EEEvvEEEEvNT_6ParamsE,"ax",@progbits
	.align	128
.text._ZN7cutlass13device_kernelINS_4gemm6kernel13GemmUniversalIN4cute5tupleIJiiiiEEENS1_10collective13CollectiveMmaINS1_35MainloopSm100TmaUmmaWarpSpecializedILi16ELi2ELi4ENS5_IJNS4_1CILi2EEENSA_ILi4EEENSA_ILi1EEEEEEEENS5_IJNSA_ILi256EEENSA_ILi128EEENSA_ILi32EEEEEENS_6half_tENS5_IJlSD_lEEESK_SL_NS4_8TiledMMAINS4_8MMA_AtomIJNS4_26SM100_MMA_F16BF16_2x1SM_SSISK_SK_fLi256ELi128ELNS4_4UMMA5MajorE0ELSQ_0ELNSP_7ScaleInE0ELSR_0EEEEEENS4_6LayoutINS5_IJSD_SD_SD_EEENS5_IJNSA_ILi0EEESW_SW_EEEEENS5_IJNS4_10UnderscoreESZ_SZ_EEEEENS4_28SM100_TMA_2SM_LOAD_MULTICASTENS4_14ComposedLayoutINS4_7SwizzleILi2ELi4ELi3EEENS4_18smem_ptr_flag_bitsILi16EEENSU_INS5_IJNSA_ILi8EEESI_EEENS5_IJSI_SD_EEEEEEEvNS4_8identityENS4_18SM100_TMA_2SM_LOADES1C_vS1D_EENS_8epilogue10collective18CollectiveEpilogueINS1G_23Sm100TmaWarpSpecializedILi4ELi2ELi32ELb1ELb0EEEJNS5_IJSH_SH_SI_EEENS5_IJNSU_ISH_SD_EENSU_ISI_SD_EEEEESK_SL_SK_SL_NS1G_6fusion15FusionCallbacksIS1K_NS1P_17LinearCombinationISK_fSK_fLNS_15FloatRoundStyleE2EEES1L_S1O_JEEENS4_5SM1004TMEM4LOAD26SM100_TMEM_LOAD_32dp32b32xENS4_13SM90_TMA_LOADES1C_NS4_39AutoVectorizingCopyWithAssumedAlignmentILi128EEENS4_14SM90_TMA_STOREES1C_S21_S21_EEEvvEEEEvNT_6ParamsE:
        .type           _ZN7cutlass13device_kernelINS_4gemm6kernel13GemmUniversalIN4cute5tupleIJiiiiEEENS1_10collective13CollectiveMmaINS1_35MainloopSm100TmaUmmaWarpSpecializedILi16ELi2ELi4ENS5_IJNS4_1CILi2EEENSA_ILi4EEENSA_ILi1EEEEEEEENS5_IJNSA_ILi256EEENSA_ILi128EEENSA_ILi32EEEEEENS_6half_tENS5_IJlSD_lEEESK_SL_NS4_8TiledMMAINS4_8MMA_AtomIJNS4_26SM100_MMA_F16BF16_2x1SM_SSISK_SK_fLi256ELi128ELNS4_4UMMA5MajorE0ELSQ_0ELNSP_7ScaleInE0ELSR_0EEEEEENS4_6LayoutINS5_IJSD_SD_SD_EEENS5_IJNSA_ILi0EEESW_SW_EEEEENS5_IJNS4_10UnderscoreESZ_SZ_EEEEENS4_28SM100_TMA_2SM_LOAD_MULTICASTENS4_14ComposedLayoutINS4_7SwizzleILi2ELi4ELi3EEENS4_18smem_ptr_flag_bitsILi16EEENSU_INS5_IJNSA_ILi8EEESI_EEENS5_IJSI_SD_EEEEEEEvNS4_8identityENS4_18SM100_TMA_2SM_LOADES1C_vS1D_EENS_8epilogue10collective18CollectiveEpilogueINS1G_23Sm100TmaWarpSpecializedILi4ELi2ELi32ELb1ELb0EEEJNS5_IJSH_SH_SI_EEENS5_IJNSU_ISH_SD_EENSU_ISI_SD_EEEEESK_SL_SK_SL_NS1G_6fusion15FusionCallbacksIS1K_NS1P_17LinearCombinationISK_fSK_fLNS_15FloatRoundStyleE2EEES1L_S1O_JEEENS4_5SM1004TMEM4LOAD26SM100_TMEM_LOAD_32dp32b32xENS4_13SM90_TMA_LOADES1C_NS4_39AutoVectorizingCopyWithAssumedAlignmentILi128EEENS4_14SM90_TMA_STOREES1C_S21_S21_EEEvvEEEEvNT_6ParamsE,@function
        .size           _ZN7cutlass13device_kernelINS_4gemm6kernel13GemmUniversalIN4cute5tupleIJiiiiEEENS1_10collective13CollectiveMmaINS1_35MainloopSm100TmaUmmaWarpSpecializedILi16ELi2ELi4ENS5_IJNS4_1CILi2EEENSA_ILi4EEENSA_ILi1EEEEEEEENS5_IJNSA_ILi256EEENSA_ILi128EEENSA_ILi32EEEEEENS_6half_tENS5_IJlSD_lEEESK_SL_NS4_8TiledMMAINS4_8MMA_AtomIJNS4_26SM100_MMA_F16BF16_2x1SM_SSISK_SK_fLi256ELi128ELNS4_4UMMA5MajorE0ELSQ_0ELNSP_7ScaleInE0ELSR_0EEEEEENS4_6LayoutINS5_IJSD_SD_SD_EEENS5_IJNSA_ILi0EEESW_SW_EEEEENS5_IJNS4_10UnderscoreESZ_SZ_EEEEENS4_28SM100_TMA_2SM_LOAD_MULTICASTENS4_14ComposedLayoutINS4_7SwizzleILi2ELi4ELi3EEENS4_18smem_ptr_flag_bitsILi16EEENSU_INS5_IJNSA_ILi8EEESI_EEENS5_IJSI_SD_EEEEEEEvNS4_8identityENS4_18SM100_TMA_2SM_LOADES1C_vS1D_EENS_8epilogue10collective18CollectiveEpilogueINS1G_23Sm100TmaWarpSpecializedILi4ELi2ELi32ELb1ELb0EEEJNS5_IJSH_SH_SI_EEENS5_IJNSU_ISH_SD_EENSU_ISI_SD_EEEEESK_SL_SK_SL_NS1G_6fusion15FusionCallbacksIS1K_NS1P_17LinearCombinationISK_fSK_fLNS_15FloatRoundStyleE2EEES1L_S1O_JEEENS4_5SM1004TMEM4LOAD26SM100_TMEM_LOAD_32dp32b32xENS4_13SM90_TMA_LOADES1C_NS4_39AutoVectorizingCopyWithAssumedAlignmentILi128EEENS4_14SM90_TMA_STOREES1C_S21_S21_EEEvvEEEEvNT_6ParamsE,(.L_x_234 - _ZN7cutlass13device_kernelINS_4gemm6kernel13GemmUniversalIN4cute5tupleIJiiiiEEENS1_10collective13CollectiveMmaINS1_35MainloopSm100TmaUmmaWarpSpecializedILi16ELi2ELi4ENS5_IJNS4_1CILi2EEENSA_ILi4EEENSA_ILi1EEEEEEEENS5_IJNSA_ILi256EEENSA_ILi128EEENSA_ILi32EEEEEENS_6half_tENS5_IJlSD_lEEESK_SL_NS4_8TiledMMAINS4_8MMA_AtomIJNS4_26SM100_MMA_F16BF16_2x1SM_SSISK_SK_fLi256ELi128ELNS4_4UMMA5MajorE0ELSQ_0ELNSP_7ScaleInE0ELSR_0EEEEEENS4_6LayoutINS5_IJSD_SD_SD_EEENS5_IJNSA_ILi0EEESW_SW_EEEEENS5_IJNS4_10UnderscoreESZ_SZ_EEEEENS4_28SM100_TMA_2SM_LOAD_MULTICASTENS4_14ComposedLayoutINS4_7SwizzleILi2ELi4ELi3EEENS4_18smem_ptr_flag_bitsILi16EEENSU_INS5_IJNSA_ILi8EEESI_EEENS5_IJSI_SD_EEEEEEEvNS4_8identityENS4_18SM100_TMA_2SM_LOADES1C_vS1D_EENS_8epilogue10collective18CollectiveEpilogueINS1G_23Sm100TmaWarpSpecializedILi4ELi2ELi32ELb1ELb0EEEJNS5_IJSH_SH_SI_EEENS5_IJNSU_ISH_SD_EENSU_ISI_SD_EEEEESK_SL_SK_SL_NS1G_6fusion15FusionCallbacksIS1K_NS1P_17LinearCombinationISK_fSK_fLNS_15FloatRoundStyleE2EEES1L_S1O_JEEENS4_5SM1004TMEM4LOAD26SM100_TMEM_LOAD_32dp32b32xENS4_13SM90_TMA_LOADES1C_NS4_39AutoVectorizingCopyWithAssumedAlignmentILi128EEENS4_14SM90_TMA_STOREES1C_S21_S21_EEEvvEEEEvNT_6ParamsE)
        .other          _ZN7cutlass13device_kernelINS_4gemm6kernel13GemmUniversalIN4cute5tupleIJiiiiEEENS1_10collective13CollectiveMmaINS1_35MainloopSm100TmaUmmaWarpSpecializedILi16ELi2ELi4ENS5_IJNS4_1CILi2EEENSA_ILi4EEENSA_ILi1EEEEEEEENS5_IJNSA_ILi256EEENSA_ILi128EEENSA_ILi32EEEEEENS_6half_tENS5_IJlSD_lEEESK_SL_NS4_8TiledMMAINS4_8MMA_AtomIJNS4_26SM100_MMA_F16BF16_2x1SM_SSISK_SK_fLi256ELi128ELNS4_4UMMA5MajorE0ELSQ_0ELNSP_7ScaleInE0ELSR_0EEEEEENS4_6LayoutINS5_IJSD_SD_SD_EEENS5_IJNSA_ILi0EEESW_SW_EEEEENS5_IJNS4_10UnderscoreESZ_SZ_EEEEENS4_28SM100_TMA_2SM_LOAD_MULTICASTENS4_14ComposedLayoutINS4_7SwizzleILi2ELi4ELi3EEENS4_18smem_ptr_flag_bitsILi16EEENSU_INS5_IJNSA_ILi8EEESI_EEENS5_IJSI_SD_EEEEEEEvNS4_8identityENS4_18SM100_TMA_2SM_LOADES1C_vS1D_EENS_8epilogue10collective18CollectiveEpilogueINS1G_23Sm100TmaWarpSpecializedILi4ELi2ELi32ELb1ELb0EEEJNS5_IJSH_SH_SI_EEENS5_IJNSU_ISH_SD_EENSU_ISI_SD_EEEEESK_SL_SK_SL_NS1G_6fusion15FusionCallbacksIS1K_NS1P_17LinearCombinationISK_fSK_fLNS_15FloatRoundStyleE2EEES1L_S1O_JEEENS4_5SM1004TMEM4LOAD26SM100_TMEM_LOAD_32dp32b32xENS4_13SM90_TMA_LOADES1C_NS4_39AutoVectorizingCopyWithAssumedAlignmentILi128EEENS4_14SM90_TMA_STOREES1C_S21_S21_EEEvvEEEEvNT_6ParamsE,@"STO_CUDA_ENTRY STV_DEFAULT"
_ZN7cutlass13device_kernelINS_4gemm6kernel13GemmUniversalIN4cute5tupleIJiiiiEEENS1_10collective13CollectiveMmaINS1_35MainloopSm100TmaUmmaWarpSpecializedILi16ELi2ELi4ENS5_IJNS4_1CILi2EEENSA_ILi4EEENSA_ILi1EEEEEEEENS5_IJNSA_ILi256EEENSA_ILi128EEENSA_ILi32EEEEEENS_6half_tENS5_IJlSD_lEEESK_SL_NS4_8TiledMMAINS4_8MMA_AtomIJNS4_26SM100_MMA_F16BF16_2x1SM_SSISK_SK_fLi256ELi128ELNS4_4UMMA5MajorE0ELSQ_0ELNSP_7ScaleInE0ELSR_0EEEEEENS4_6LayoutINS5_IJSD_SD_SD_EEENS5_IJNSA_ILi0EEESW_SW_EEEEENS5_IJNS4_10UnderscoreESZ_SZ_EEEEENS4_28SM100_TMA_2SM_LOAD_MULTICASTENS4_14ComposedLayoutINS4_7SwizzleILi2ELi4ELi3EEENS4_18smem_ptr_flag_bitsILi16EEENSU_INS5_IJNSA_ILi8EEESI_EEENS5_IJSI_SD_EEEEEEEvNS4_8identityENS4_18SM100_TMA_2SM_LOADES1C_vS1D_EENS_8epilogue10collective18CollectiveEpilogueINS1G_23Sm100TmaWarpSpecializedILi4ELi2ELi32ELb1ELb0EEEJNS5_IJSH_SH_SI_EEENS5_IJNSU_ISH_SD_EENSU_ISI_SD_EEEEESK_SL_SK_SL_NS1G_6fusion15FusionCallbacksIS1K_NS1P_17LinearCombinationISK_fSK_fLNS_15FloatRoundStyleE2EEES1L_S1O_JEEENS4_5SM1004TMEM4LOAD26SM100_TMEM_LOAD_32dp32b32xENS4_13SM90_TMA_LOADES1C_NS4_39AutoVectorizingCopyWithAssumedAlignmentILi128EEENS4_14SM90_TMA_STOREES1C_S21_S21_EEEvvEEEEvNT_6ParamsE:
[----:B------:R-:W1:Y:S01]  /*0000*/  LDC R1, c[0x0][0x37c] ;  /* 0x0000df00ff017b82 */ /* 0x000e620000000800 */
[----:B------:R-:W2:Y:S01]  /*0010*/  S2R R98, SR_TID.X ;  /* 0x0000000000627919 */ /* 0x000ea20000002100 */
[----:B------:R-:W3:Y:S06]  /*0020*/  LDCU.64 UR8, c[0x0][0x890] ;  /* 0x00011200ff0877ac */ /* 0x000eec0008000a00 */
[----:B------:R-:W4:Y:S01]  /*0030*/  S2UR UR4, SR_CgaCtaId ;  /* 0x00000000000479c3 */ /* 0x000f220000008800 */
[----:B------:R-:W-:Y:S02]  /*0040*/  PRMT R84, RZ, 0x7610, R84 ;  /* 0x00007610ff547816 */ /* 0x000fe40000000054 */
[----:B------:R-:W-:-:S02]  /*0050*/  ELECT P0, URZ, PT ;  /* 0x0000000000ff782f */ /* 0x000fc40003800000 */
[----:B---3--:R-:W-:-:S04]  /*0060*/  ISETP.NE.U32.AND P1, PT, RZ, UR8, PT ;  /* 0x00000008ff007c0c */ /* 0x008fc8000bf25070 */
[----:B------:R-:W-:Y:S01]  /*0070*/  ISETP.NE.AND.EX P2, PT, RZ, UR9, PT, P1 ;  /* 0x00000009ff007c0c */ /* 0x000fe2000bf45310 */
[----:B----4-:R-:W-:Y:S02]  /*0080*/  ULOP3.LUT UR33, UR4, 0x1, URZ, 0xc0, !UPT ;  /* 0x0000000104217892 */ /* 0x010fe4000f8ec0ff */
[----:B------:R-:W-:Y:S01]  /*0090*/  ULOP3.LUT UR34, UR4, 0x1, URZ, 0x3c, !UPT ;  /* 0x0000000104227892 */ /* 0x000fe2000f8e3cff */
[----:B--2---:R-:W-:-:S05]  /*00a0*/  SHF.R.U32.HI R85, RZ, 0x5, R98 ;  /* 0x00000005ff557819 */ /* 0x004fca0000011662 */
[----:B------:R-:W2:Y:S02]  /*00b0*/  SHFL.IDX PT, R0, R85, RZ, 0x1f ;  /* 0x00001fff55007589 */ /* 0x000ea400000e0000 */
[----:B--2---:R-:W-:Y:S02]  /*00c0*/  R2UR UR21, R0 ;  /* 0x00000000001572ca */ /* 0x004fe400000e0000 */
[----:B-1----:R-:W-:-:S13]  /*00d0*/  @P2 BRA `(.L_x_0) ;  /* 0x0000000000302947 */ /* 0x002fda0003800000 */
[----:B------:R-:W1:Y:S02]  /*00e0*/  LDCU.64 UR4, c[0x0][0x888] ;  /* 0x00011100ff0477ac */ /* 0x000e640008000a00 */
[----:B-1----:R-:W-:-:S04]  /*00f0*/  UISETP.NE.U32.AND UP0, UPT, UR4, URZ, UPT ;  /* 0x000000ff0400728c */ /* 0x002fc8000bf05070 */
[----:B------:R-:W-:-:S09]  /*0100*/  UISETP.NE.AND.EX UP0, UPT, UR5, URZ, UPT, UP0 ;  /* 0x000000ff0500728c */ /* 0x000fd2000bf05300 */
[----:B------:R-:W-:Y:S05]  /*0110*/  BRA.U !UP0, `(.L_x_1) ;  /* 0x0000000108147547 */ /* 0x000fea000b800000 */
[----:B------:R-:W1:Y:S01]  /*0120*/  LDC.64 R2, c[0x0][0x888] ;  /* 0x00022200ff027b82 */ /* 0x000e620000000a00 */
[----:B------:R-:W1:Y:S02]  /*0130*/  LDCU.64 UR4, c[0x0][0x358] ;  /* 0x00006b00ff0477ac */ /* 0x000e640008000a00 */
[----:B-1----:R1:W5:Y:S01]  /*0140*/  LDG.E R41, desc[UR4][R2.64] ;  /* 0x0000000402297981 */ /* 0x002362000c1e1900 */
[----:B------:R-:W-:Y:S01]  /*0150*/  HFMA2 R84, -RZ, RZ, 0, 5.9604644775390625e-08 ;  /* 0x00000001ff547431 */ /* 0x000fe200000001ff */
[----:B------:R-:W-:Y:S05]  /*0160*/  BRA `(.L_x_0) ;  /* 0x00000000000c7947 */ /* 0x000fea0003800000 */
.L_x_1:
[----:B------:R-:W1:Y:S01]  /*0170*/  LDCU UR4, c[0x0][0x880] ;  /* 0x00011000ff0477ac */ /* 0x000e620008000800 */
[----:B------:R-:W-:Y:S01]  /*0180*/  HFMA2 R84, -RZ, RZ, 0, 5.9604644775390625e-08 ;  /* 0x00000001ff547431 */ /* 0x000fe200000001ff */
[----:B-1----:R-:W-:-:S07]  /*0190*/  MOV R41, UR4 ;  /* 0x0000000400297c02 */ /* 0x002fce0008000f00 */
.L_x_0:
[----:B------:R-:W2:Y:S02]  /*01a0*/  LDCU.64 UR4, c[0x0][0x8b0] ;  /* 0x00011600ff0477ac */ /* 0x000ea40008000a00 */
[----:B--2---:R-:W-:-:S04]  /*01b0*/  UISETP.NE.U32.AND UP0, UPT, UR4, URZ, UPT ;  /* 0x000000ff0400728c */ /* 0x004fc8000bf05070 */
[----:B------:R-:W-:-:S09]  /*01c0*/  UISETP.NE.AND.EX UP0, UPT, UR5, URZ, UPT, UP0 ;  /* 0x000000ff0500728c */ /* 0x000fd2000bf05300 */
[----:B------:R-:W-:Y:S05]  /*01d0*/  BRA.U UP0, `(.L_x_2) ;  /* 0x0000000100287547 */ /* 0x000fea000b800000 */
[----:B------:R-:W2:Y:S02]  /*01e0*/  LDCU.64 UR4, c[0x0][0x8a8] ;  /* 0x00011500ff0477ac */ /* 0x000ea40008000a00 */
[----:B--2---:R-:W-:-:S04]  /*01f0*/  UISETP.NE.U32.AND UP0, UPT, UR4, URZ, UPT ;  /* 0x000000ff0400728c */ /* 0x004fc8000bf05070 */
[----:B------:R-:W-:-:S09]  /*0200*/  UISETP.NE.AND.EX UP0, UPT, UR5, URZ, UPT, UP0 ;  /* 0x000000ff0500728c */ /* 0x000fd2000bf05300 */
[----:B------:R-:W-:Y:S05]  /*0210*/  BRA.U !UP0, `(.L_x_3) ;  /* 0x0000000108107547 */ /* 0x000fea000b800000 */
[----:B------:R-:W2:Y:S01]  /*0220*/  LDC.64 R38, c[0x0][0x8a8] ;  /* 0x00022a00ff267b82 */ /* 0x000ea20000000a00 */
[----:B------:R-:W2:Y:S02]  /*0230*/  LDCU.64 UR4, c[0x0][0x358] ;  /* 0x00006b00ff0477ac */ /* 0x000ea40008000a00 */
[----:B--2---:R2:W5:Y:S01]  /*0240*/  LDG.E R38, desc[UR4][R38.64] ;  /* 0x0000000426267981 */ /* 0x004562000c1e1900 */
[----:B------:R-:W-:Y:S05]  /*0250*/  BRA `(.L_x_2) ;  /* 0x0000000000087947 */ /* 0x000fea0003800000 */
.L_x_3:
[----:B------:R-:W2:Y:S02]  /*0260*/  LDCU UR4, c[0x0][0x8a0] ;  /* 0x00011400ff0477ac */ /* 0x000ea40008000800 */
[----:B--2---:R-:W-:Y:S02]  /*0270*/  MOV R38, UR4 ;  /* 0x0000000400267c02 */ /* 0x004fe40008000f00 */
.L_x_2:
[----:B------:R-:W-:Y:S01]  /*0280*/  IMAD.U32 R0, RZ, RZ, UR21 ;  /* 0x00000015ff007e24 */ /* 0x000fe2000f8e00ff */
[----:B------:R-:W-:Y:S04]  /*0290*/  BSSY.RECONVERGENT B0, `(.L_x_4) ;  /* 0x000000c000007945 */ /* 0x000fe80003800200 */
[C---:B------:R-:W-:Y:S02]  /*02a0*/  ISETP.NE.OR P3, PT, R0.reuse, 0x1, !P0 ;  /* 0x000000010000780c */ /* 0x040fe40004765670 */
[----:B------:R-:W-:-:S11]  /*02b0*/  ISETP.NE.OR P2, PT, R0, 0x3, !P0 ;  /* 0x000000030000780c */ /* 0x000fd60004745670 */
[----:B------:R-:W-:Y:S05]  /*02c0*/  @P3 BRA `(.L_x_5) ;  /* 0x0000000000203947 */ /* 0x000fea0003800000 */
[----:B------:R-:W3:Y:S02]  /*02d0*/  LDCU.64 UR4, c[0x0][0x348] ;  /* 0x00006900ff0477ac */ /* 0x000ee40008000a00 */
[----:B---3--:R-:W-:Y:S02]  /*02e0*/  UIADD3 UR6, UP1, UPT, UR4, 0x80, URZ ;  /* 0x0000008004067890 */ /* 0x008fe4000ff3e0ff */
[----:B------:R-:W-:Y:S02]  /*02f0*/  UIADD3 UR4, UP0, UPT, UR4, 0x180, URZ ;  /* 0x0000018004047890 */ /* 0x000fe4000ff1e0ff */
[----:B------:R-:W-:Y:S02]  /*0300*/  UIADD3.X UR7, UPT, UPT, URZ, UR5, URZ, UP1, !UPT ;  /* 0x00000005ff077290 */ /* 0x000fe40008ffe4ff */
[----:B------:R-:W-:-:S07]  /*0310*/  UIADD3.X UR5, UPT, UPT, URZ, UR5, URZ, UP0, !UPT ;  /* 0x00000005ff057290 */ /* 0x000fce00087fe4ff */
[----:B------:R3:W-:Y:S02]  /*0320*/  UTMACCTL.PF [UR6] ;  /* 0x00000000060079b9 */ /* 0x0007e40008040000 */
[----:B------:R3:W-:Y:S02]  /*0330*/  UTMACCTL.PF [UR4] ;  /* 0x00000000040079b9 */ /* 0x0007e40008040000 */
[----:B---3--:R-:W-:Y:S01]  /*0340*/  NOP ;  /* 0x0000000000007918 */ /* 0x008fe20000000000 */
.L_x_5:
[----:B------:R-:W-:Y:S05]  /*0350*/  BSYNC.RECONVERGENT B0 ;  /* 0x0000000000007941 */ /* 0x000fea0003800200 */
.L_x_4:
[----:B------:R-:W-:Y:S04]  /*0360*/  BSSY.RECONVERGENT B0, `(.L_x_6) ;  /* 0x000000a000007945 */ /* 0x000fe80003800200 */
        /* <DEDUP_REMOVED lines=9> */
.L_x_7:
[----:B------:R-:W-:Y:S05]  /*0400*/  BSYNC.RECONVERGENT B0 ;  /* 0x0000000000007941 */ /* 0x000fea0003800200 */
.L_x_6:
[----:B------:R-:W3:Y:S01]  /*0410*/  LDCU.64 UR4, c[0x0][0x888] ;  /* 0x00011100ff0477ac */ /* 0x000ee20008000a00 */
[----:B------:R-:W-:Y:S01]  /*0420*/  ISETP.NE.AND.EX P1, PT, RZ, UR9, PT, P1 ;  /* 0x00000009ff007c0c */ /* 0x000fe2000bf25310 */
[----:B------:R-:W-:Y:S01]  /*0430*/  UPLOP3.LUT UP4, UPT, UPT, UPT, UPT, 0x80, 0x8 ;  /* 0x000000000008789c */ /* 0x000fe20003f8f070 */
[----:B---3--:R-:W-:-:S04]  /*0440*/  ISETP.NE.U32.AND P2, PT, RZ, UR4, PT ;  /* 0x00000004ff007c0c */ /* 0x008fc8000bf45070 */
[----:B------:R-:W-:-:S13]  /*0450*/  ISETP.NE.AND.EX P2, PT, RZ, UR5, PT, P2 ;  /* 0x00000005ff007c0c */ /* 0x000fda000bf45320 */
[----:B------:R-:W-:Y:S05]  /*0460*/  @P2 BRA P1, `(.L_x_8) ;  /* 0x0000000000282947 */ /* 0x000fea0000800000 */
[----:B------:R-:W-:Y:S01]  /*0470*/  UISETP.NE.U32.AND UP0, UPT, UR8, URZ, UPT ;  /* 0x000000ff0800728c */ /* 0x000fe2000bf05070 */
[----:B-----5:R-:W-:Y:S01]  /*0480*/  FSETP.NEU.AND P1, PT, R41, RZ, PT ;  /* 0x000000ff2900720b */ /* 0x020fe20003f2d000 */
[----:B------:R-:W-:Y:S02]  /*0490*/  UISETP.NE.U32.AND UP2, UPT, UR4, URZ, UPT ;  /* 0x000000ff0400728c */ /* 0x000fe4000bf45070 */
[----:B------:R-:W-:Y:S02]  /*04a0*/  UISETP.NE.AND.EX UP1, UPT, UR9, URZ, UPT, UP0 ;  /* 0x000000ff0900728c */ /* 0x000fe4000bf25300 */
[----:B------:R-:W-:-:S04]  /*04b0*/  UISETP.NE.AND.EX UP0, UPT, UR5, URZ, UPT, UP2 ;  /* 0x000000ff0500728c */ /* 0x000fc8000bf05320 */
[----:B------:R-:W-:-:S04]  /*04c0*/  USEL UR4, URZ, 0xffffffff, UP0 ;  /* 0xffffffffff047887 */ /* 0x000fc80008000000 */
[----:B------:R-:W-:Y:S01]  /*04d0*/  VOTEU.ANY UP0, P1 ;  /* 0x0000000000ff7886 */ /* 0x000fe20000800100 */
[----:B------:R-:W-:-:S04]  /*04e0*/  @!UP1 USEL UR4, URZ, 0xffffffff, UP0 ;  /* 0xffffffffff049887 */ /* 0x000fc80008000000 */
[----:B------:R-:W-:-:S04]  /*04f0*/  ULOP3.LUT UR4, UR4, 0x1, URZ, 0xc0, !UPT ;  /* 0x0000000104047892 */ /* 0x000fc8000f8ec0ff */
[----:B------:R-:W-:-:S11]  /*0500*/  UISETP.NE.U32.AND UP4, UPT, UR4, 0x1, UPT ;  /* 0x000000010400788c */ /* 0x000fd6000bf85070 */
.L_x_8:
[----:B------:R-:W3:Y:S01]  /*0510*/  SHFL.IDX PT, R0, R85, RZ, 0x1f ;  /* 0x00001fff55007589 */ /* 0x000ee200000e0000 */
[----:B------:R-:W-:-:S04]  /*0520*/  UISETP.NE.AND UP0, UPT, UR21, 0x2, UPT ;  /* 0x000000021500788c */ /* 0x000fc8000bf05270 */
[----:B------:R-:W-:Y:S02]  /*0530*/  UISETP.EQ.AND UP1, UPT, UR33, URZ, !UP0 ;  /* 0x000000ff2100728c */ /* 0x000fe4000c722270 */
[----:B------:R-:W-:-:S04]  /*0540*/  USEL UR48, URZ, 0x1, UP0 ;  /* 0x00000001ff307887 */ /* 0x000fc80008000000 */
[----:B------:R-:W-:Y:S02]  /*0550*/  PLOP3.LUT P3, PT, P0, PT, UP1, 0x80, 0x8 ;  /* 0x000000000008781c */ /* 0x000fe4000076f018 */
[----:B---3--:R-:W-:-:S13]  /*0560*/  ISETP.NE.AND P1, PT, R0, RZ, PT ;  /* 0x000000ff0000720c */ /* 0x008fda0003f25270 */
[----:B------:R-:W-:Y:S05]  /*0570*/  @P1 BRA `(.L_x_9) ;  /* 0x0000000000c41947 */ /* 0x000fea0003800000 */
[----:B------:R-:W-:Y:S01]  /*0580*/  ELECT P1, URZ, PT ;  /* 0x0000000000ff782f */ /* 0x000fe20003820000 */
[----:B------:R-:W-:-:S12]  /*0590*/  BSSY.RECONVERGENT B0, `(.L_x_9) ;  /* 0x000002f000007945 */ /* 0x000fd80003800200 */
[----:B------:R-:W-:Y:S05]  /*05a0*/  @!P1 BRA `(.L_x_10) ;  /* 0x0000000000b49947 */ /* 0x000fea0003800000 */
[----:B------:R-:W3:Y:S01]  /*05b0*/  S2UR UR5, SR_CgaCtaId ;  /* 0x00000000000579c3 */ /* 0x000ee20000008800 */
[----:B------:R-:W-:Y:S01]  /*05c0*/  UMOV UR4, 0x400 ;  /* 0x0000040000047882 */ /* 0x000fe20000000000 */
[----:B------:R-:W-:Y:S01]  /*05d0*/  UMOV UR8, 0x1 ;  /* 0x0000000100087882 */ /* 0x000fe20000000000 */
[----:B------:R-:W-:Y:S01]  /*05e0*/  UMOV UR6, 0x4 ;  /* 0x0000000400067882 */ /* 0x000fe20000000000 */
[----:B------:R-:W-:-:S04]  /*05f0*/  UIADD3 UR8, UPT, UPT, -UR8, 0x100000, URZ ;  /* 0x0010000008087890 */ /* 0x000fc8000fffe1ff */
[----:B------:R-:W-:Y:S02]  /*0600*/  USHF.L.U32 UR9, UR8, 0xb, URZ ;  /* 0x0000000b08097899 */ /* 0x000fe400080006ff */
[----:B------:R-:W-:Y:S02]  /*0610*/  USHF.L.U32 UR8, UR8, 0x1, URZ ;  /* 0x0000000108087899 */ /* 0x000fe400080006ff */
[----:B------:R-:W-:-:S04]  /*0620*/  UIADD3 UR6, UPT, UPT, -UR6, 0x100000, URZ ;  /* 0x0010000006067890 */ /* 0x000fc8000fffe1ff */
[----:B------:R-:W-:Y:S02]  /*0630*/  USHF.L.U32 UR7, UR6, 0xb, URZ ;  /* 0x0000000b06077899 */ /* 0x000fe400080006ff */
[----:B------:R-:W-:Y:S02]  /*0640*/  USHF.L.U32 UR6, UR6, 0x1, URZ ;  /* 0x0000000106067899 */ /* 0x000fe400080006ff */
[----:B---3--:R-:W-:Y:S01]  /*0650*/  ULEA UR4, UR5, UR4, 0x18 ;  /* 0x0000000405047291 */ /* 0x008fe2000f8ec0ff */
[----:B------:R-:W3:Y:S11]  /*0660*/  FENCE.VIEW.ASYNC.S ;  /* 0x00000000000073c6 */ /* 0x000ef60000000000 */
[----:B---3--:R3:W4:Y:S01]  /*0670*/  SYNCS.EXCH.64 URZ, [UR4], UR8 ;  /* 0x0000000804ff75b2 */ /* 0x0087220008000100 */
[----:B------:R3:W1:Y:S01]  /*0680*/  SYNCS.EXCH.64 URZ, [UR4+0x80], UR6 ;  /* 0x0000800604ff75b2 */ /* 0x0006620008000100 */
        /* <DEDUP_REMOVED lines=29> */
[----:B------:R3:W1:Y:S02]  /*0860*/  SYNCS.EXCH.64 URZ, [UR4+0xf8], UR6 ;  /* 0x0000f80604ff75b2 */ /* 0x0006640008000100 */
[----:B---34-:R-:W-:Y:S01]  /*0870*/  NOP ;  /* 0x0000000000007918 */ /* 0x018fe20000000000 */
.L_x_10:
[----:B------:R-:W-:Y:S05]  /*0880*/  BSYNC.RECONVERGENT B0 ;  /* 0x0000000000007941 */ /* 0x000fea0003800200 */
.L_x_9:
[----:B------:R-:W3:Y:S01]  /*0890*/  SHFL.IDX PT, R0, R85, RZ, 0x1f ;  /* 0x00001fff55007589 */ /* 0x000ee200000e0000 */
[----:B------:R-:W-:Y:S01]  /*08a0*/  NOP ;  /* 0x0000000000007918 */ /* 0x000fe20000000000 */
[----:B---3--:R-:W-:-:S13]  /*08b0*/  ISETP.NE.AND P1, PT, R0, 0x1, PT ;  /* 0x000000010000780c */ /* 0x008fda0003f25270 */
[----:B------:R-:W-:Y:S05]  /*08c0*/  @P1 BRA `(.L_x_11) ;  /* 0x0000000000581947 */ /* 0x000fea0003800000 */
        /* <DEDUP_REMOVED lines=9> */
[----:B------:R-:W-:Y:S01]  /*0960*/  USHF.L.U32 UR6, UR6, 0x1, URZ ;  /* 0x0000000106067899 */ /* 0x000fe200080006ff */
[----:B------:R-:W-:Y:S01]  /*0970*/  ELECT P1, URZ, PT ;  /* 0x0000000000ff782f */ /* 0x000fe20003820000 */
[----:B---3--:R-:W-:Y:S01]  /*0980*/  ULEA UR4, UR5, UR4, 0x18 ;  /* 0x0000000405047291 */ /* 0x008fe2000f8ec0ff */
[----:B------:R-:W3:Y:S11]  /*0990*/  FENCE.VIEW.ASYNC.S ;  /* 0x00000000000073c6 */ /* 0x000ef60000000000 */
[----:B---3--:R3:W4:Y:S01]  /*09a0*/  SYNCS.EXCH.64 URZ, [UR4+0x100], UR8 ;  /* 0x0001000804ff75b2 */ /* 0x0087220008000100 */
[----:B------:R3:W1:Y:S01]  /*09b0*/  SYNCS.EXCH.64 URZ, [UR4+0x120], UR6 ;  /* 0x0001200604ff75b2 */ /* 0x0006620008000100 */
[----:B------:R3:W1:Y:S01]  /*09c0*/  SYNCS.EXCH.64 URZ, [UR4+0x108], UR8 ;  /* 0x0001080804ff75b2 */ /* 0x0006620008000100 */
[----:B------:R3:W1:Y:S01]  /*09d0*/  SYNCS.EXCH.64 URZ, [UR4+0x128], UR6 ;  /* 0x0001280604ff75b2 */ /* 0x0006620008000100 */
[----:B------:R3:W1:Y:S01]  /*09e0*/  SYNCS.EXCH.64 URZ, [UR4+0x110], UR8 ;  /* 0x0001100804ff75b2 */ /* 0x0006620008000100 */
[----:B------:R3:W1:Y:S01]  /*09f0*/  SYNCS.EXCH.64 URZ, [UR4+0x130], UR6 ;  /* 0x0001300604ff75b2 */ /* 0x0006620008000100 */
[----:B------:R3:W1:Y:S01]  /*0a00*/  SYNCS.EXCH.64 URZ, [UR4+0x118], UR8 ;  /* 0x0001180804ff75b2 */ /* 0x0006620008000100 */
[----:B------:R3:W1:Y:S01]  /*0a10*/  SYNCS.EXCH.64 URZ, [UR4+0x138], UR6 ;  /* 0x0001380604ff75b2 */ /* 0x0006620008000100 */
[----:B------:R-:W-:Y:S01]  /*0a20*/  NOP ;  /* 0x0000000000007918 */ /* 0x000fe20000000000 */
.L_x_11:
[----:B------:R-:W2:Y:S01]  /*0a30*/  SHFL.IDX PT, R0, R85, RZ, 0x1f ;  /* 0x00001fff55007589 */ /* 0x000ea200000e0000 */
[----:B------:R-:W-:Y:S01]  /*0a40*/  NOP ;  /* 0x0000000000007918 */ /* 0x000fe20000000000 */
[----:B--2---:R-:W-:-:S13]  /*0a50*/  ISETP.NE.AND P1, PT, R0, 0x3, PT ;  /* 0x000000030000780c */ /* 0x004fda0003f25270 */
[----:B------:R-:W-:Y:S05]  /*0a60*/  @P1 BRA `(.L_x_12) ;  /* 0x0000000000301947 */ /* 0x000fea0003800000 */
[----:B---3--:R-:W2:Y:S01]  /*0a70*/  S2UR UR6, SR_CgaCtaId ;  /* 0x00000000000679c3 */ /* 0x008ea20000008800 */
[----:B------:R-:W-:Y:S01]  /*0a80*/  UMOV UR4, 0x400 ;  /* 0x0000040000047882 */ /* 0x000fe20000000000 */
[----:B------:R-:W-:Y:S01]  /*0a90*/  UMOV UR5, 0x20 ;  /* 0x0000002000057882 */ /* 0x000fe20000000000 */
[----:B------:R-:W-:Y:S01]  /*0aa0*/  ELECT P1, URZ, PT ;  /* 0x0000000000ff782f */ /* 0x000fe20003820000 */
[----:B--2---:R-:W-:Y:S02]  /*0ab0*/  ULEA UR6, UR6, UR4, 0x18 ;  /* 0x0000000406067291 */ /* 0x004fe4000f8ec0ff */
[----:B------:R-:W-:-:S04]  /*0ac0*/  UIADD3 UR4, UPT, UPT, -UR5, 0x100000, URZ ;  /* 0x0010000005047890 */ /* 0x000fc8000fffe1ff */
[----:B------:R-:W-:Y:S02]  /*0ad0*/  USHF.L.U32 UR5, UR4, 0xb, URZ ;  /* 0x0000000b04057899 */ /* 0x000fe400080006ff */
[----:B------:R-:W-:Y:S01]  /*0ae0*/  USHF.L.U32 UR4, UR4, 0x1, URZ ;  /* 0x0000000104047899 */ /* 0x000fe200080006ff */
[----:B------:R-:W2:Y:S11]  /*0af0*/  FENCE.VIEW.ASYNC.S ;  /* 0x00000000000073c6 */ /* 0x000eb60000000000 */
[----:B--2---:R2:W3:Y:S01]  /*0b00*/  SYNCS.EXCH.64 URZ, [UR6+0x140], UR4 ;  /* 0x0001400406ff75b2 */ /* 0x0044e20008000100 */
[----:B------:R2:W1:Y:S01]  /*0b10*/  SYNCS.EXCH.64 URZ, [UR6+0x148], UR4 ;  /* 0x0001480406ff75b2 */ /* 0x0004620008000100 */
[----:B------:R-:W-:Y:S01]  /*0b20*/  NOP ;  /* 0x0000000000007918 */ /* 0x000fe20000000000 */
.L_x_12:
[----:B------:R-:W4:Y:S01]  /*0b30*/  SHFL.IDX PT, R0, R85, RZ, 0x1f ;  /* 0x00001fff55007589 */ /* 0x000f2200000e0000 */
[----:B------:R-:W-:Y:S01]  /*0b40*/  NOP ;  /* 0x0000000000007918 */ /* 0x000fe20000000000 */
[----:B----4-:R-:W-:-:S13]  /*0b50*/  ISETP.NE.AND P1, PT, R0, 0x4, PT ;  /* 0x000000040000780c */ /* 0x010fda0003f25270 */
[----:B------:R-:W-:Y:S05]  /*0b60*/  @P1 BRA `(.L_x_13) ;  /* 0x00000000004c1947 */ /* 0x000fea0003800000 */
[----:B--2---:R-:W2:Y:S01]  /*0b70*/  S2UR UR5, SR_CgaCtaId ;  /* 0x00000000000579c3 */ /* 0x004ea20000008800 */
[----:B---3--:R-:W-:Y:S01]  /*0b80*/  UMOV UR4, 0x720 ;  /* 0x0000072000047882 */ /* 0x008fe20000000000 */
[----:B------:R-:W-:Y:S01]  /*0b90*/  UMOV UR6, 0x400 ;  /* 0x0000040000067882 */ /* 0x000fe20000000000 */
[----:B------:R-:W-:Y:S01]  /*0ba0*/  USEL UR4, UR4, 0x620, UP4 ;  /* 0x0000062004047887 */ /* 0x000fe2000a000000 */
[----:B------:R-:W-:Y:S01]  /*0bb0*/  UMOV UR8, 0x1 ;  /* 0x0000000100087882 */ /* 0x000fe20000000000 */
[----:B------:R-:W-:Y:S01]  /*0bc0*/  ELECT P1, URZ, PT ;  /* 0x0000000000ff782f */ /* 0x000fe20003820000 */
[----:B------:R-:W-:-:S04]  /*0bd0*/  UIADD3 UR8, UPT, UPT, -UR8, 0x100000, URZ ;  /* 0x0010000008087890 */ /* 0x000fc8000fffe1ff */
[----:B------:R-:W-:Y:S02]  /*0be0*/  USHF.L.U32 UR9, UR8, 0xb, URZ ;  /* 0x0000000b08097899 */ /* 0x000fe400080006ff */
[----:B------:R-:W-:Y:S02]  /*0bf0*/  USHF.L.U32 UR8, UR8, 0x1, URZ ;  /* 0x0000000108087899 */ /* 0x000fe400080006ff */
[----:B--2---:R-:W-:Y:S02]  /*0c00*/  ULEA UR6, UR5, UR6, 0x18 ;  /* 0x0000000605067291 */ /* 0x004fe4000f8ec0ff */
[----:B------:R-:W-:-:S04]  /*0c10*/  UIADD3 UR4, UPT, UPT, -UR4, 0x100000, URZ ;  /* 0x0010000004047890 */ /* 0x000fc8000fffe1ff */
[----:B------:R-:W-:Y:S02]  /*0c20*/  USHF.L.U32 UR5, UR4, 0xb, URZ ;  /* 0x0000000b04057899 */ /* 0x000fe400080006ff */
[----:B------:R-:W-:Y:S01]  /*0c30*/  USHF.L.U32 UR4, UR4, 0x1, URZ ;  /* 0x0000000104047899 */ /* 0x000fe200080006ff */
[----:B------:R-:W2:Y:S03]  /*0c40*/  FENCE.VIEW.ASYNC.S ;  /* 0x00000000000073c6 */ /* 0x000ea60000000000 */
[----:B--2---:R4:W2:Y:S08]  /*0c50*/  SYNCS.EXCH.64 URZ, [UR6+0x150], UR8 ;  /* 0x0001500806ff75b2 */ /* 0x0048b00008000100 */
[----:B------:R4:W3:Y:S01]  /*0c60*/  SYNCS.EXCH.64 URZ, [UR6+0x160], UR4 ;  /* 0x0001600406ff75b2 */ /* 0x0008e20008000100 */
[----:B------:R4:W1:Y:S01]  /*0c70*/  SYNCS.EXCH.64 URZ, [UR6+0x158], UR8 ;  /* 0x0001580806ff75b2 */ /* 0x0008620008000100 */
[----:B------:R4:W1:Y:S02]  /*0c80*/  SYNCS.EXCH.64 URZ, [UR6+0x168], UR4 ;  /* 0x0001680406ff75b2 */ /* 0x0008640008000100 */
[----:B----4-:R-:W-:Y:S01]  /*0c90*/  NOP ;  /* 0x0000000000007918 */ /* 0x010fe20000000000 */
.L_x_13:
[----:B------:R-:W4:Y:S01]  /*0ca0*/  SHFL.IDX PT, R0, R85, RZ, 0x1f ;  /* 0x00001fff55007589 */ /* 0x000f2200000e0000 */
[----:B------:R-:W-:Y:S01]  /*0cb0*/  NOP ;  /* 0x0000000000007918 */ /* 0x000fe20000000000 */
[----:B----4-:R-:W-:-:S13]  /*0cc0*/  ISETP.NE.AND P1, PT, R0, 0x5, PT ;  /* 0x000000050000780c */ /* 0x010fda0003f25270 */
[----:B------:R-:W-:Y:S05]  /*0cd0*/  @P1 BRA `(.L_x_14) ;  /* 0x0000000000581947 */ /* 0x000fea0003800000 */
[----:B--2---:R-:W2:Y:S01]  /*0ce0*/  S2UR UR5, SR_CgaCtaId ;  /* 0x00000000000579c3 */ /* 0x004ea20000008800 */
[----:B---3--:R-:W-:Y:S01]  /*0cf0*/  UMOV UR4, 0x400 ;  /* 0x0000040000047882 */ /* 0x008fe20000000000 */
        /* <DEDUP_REMOVED lines=9> */
[----:B--2---:R-:W-:Y:S01]  /*0d90*/  ULEA UR4, UR5, UR4, 0x18 ;  /* 0x0000000405047291 */ /* 0x004fe2000f8ec0ff */
[----:B------:R-:W2:Y:S11]  /*0da0*/  FENCE.VIEW.ASYNC.S ;  /* 0x00000000000073c6 */ /* 0x000eb60000000000 */
[----:B--2---:R4:W2:Y:S01]  /*0db0*/  SYNCS.EXCH.64 URZ, [UR4+0x170], UR6 ;  /* 0x0001700604ff75b2 */ /* 0x0048a20008000100 */
[----:B------:R4:W3:Y:S01]  /*0dc0*/  SYNCS.EXCH.64 URZ, [UR4+0x190], UR8 ;  /* 0x0001900804ff75b2 */ /* 0x0008e20008000100 */
[----:B------:R4:W1:Y:S01]  /*0dd0*/  SYNCS.EXCH.64 URZ, [UR4+0x178], UR6 ;  /* 0x0001780604ff75b2 */ /* 0x0008620008000100 */
[----:B------:R4:W1:Y:S01]  /*0de0*/  SYNCS.EXCH.64 URZ, [UR4+0x198], UR8 ;  /* 0x0001980804ff75b2 */ /* 0x0008620008000100 */
[----:B------:R4:W1:Y:S01]  /*0df0*/  SYNCS.EXCH.64 URZ, [UR4+0x180], UR6 ;  /* 0x0001800604ff75b2 */ /* 0x0008620008000100 */
[----:B------:R4:W1:Y:S01]  /*0e00*/  SYNCS.EXCH.64 URZ, [UR4+0x1a0], UR8 ;  /* 0x0001a00804ff75b2 */ /* 0x0008620008000100 */
[----:B------:R4:W1:Y:S01]  /*0e10*/  SYNCS.EXCH.64 URZ, [UR4+0x188], UR6 ;  /* 0x0001880604ff75b2 */ /* 0x0008620008000100 */
[----:B------:R4:W1:Y:S02]  /*0e20*/  SYNCS.EXCH.64 URZ, [UR4+0x1a8], UR8 ;  /* 0x0001a80804ff75b2 */ /* 0x0008640008000100 */
[----:B----4-:R-:W-:Y:S01]  /*0e30*/  NOP ;  /* 0x0000000000007918 */ /* 0x010fe20000000000 */
.L_x_14:
[----:B------:R-:W4:Y:S01]  /*0e40*/  SHFL.IDX PT, R0, R85, RZ, 0x1f ;  /* 0x00001fff55007589 */ /* 0x000f2200000e0000 */
[----:B------:R-:W-:Y:S01]  /*0e50*/  ISETP.NE.OR P0, PT, RZ, UR21, !P0 ;  /* 0x00000015ff007c0c */ /* 0x000fe2000c705670 */
[----:B------:R-:W-:Y:S01]  /*0e60*/  NOP ;  /* 0x0000000000007918 */ /* 0x000fe20000000000 */
[----:B----4-:R-:W-:-:S13]  /*0e70*/  ISETP.NE.AND P1, PT, R0, 0x3, PT ;  /* 0x000000030000780c */ /* 0x010fda0003f25270 */
[----:B------:R-:W-:Y:S05]  /*0e80*/  @P1 BRA `(.L_x_15) ;  /* 0x0000000000381947 */ /* 0x000fea0003800000 */
[----:B--2---:R-:W2:Y:S01]  /*0e90*/  S2UR UR5, SR_CgaCtaId ;  /* 0x00000000000579c3 */ /* 0x004ea20000008800 */
[----:B---3--:R-:W-:Y:S01]  /*0ea0*/  UMOV UR4, 0x400 ;  /* 0x0000040000047882 */ /* 0x008fe20000000000 */
[----:B------:R-:W-:Y:S01]  /*0eb0*/  UMOV UR6, 0x20 ;  /* 0x0000002000067882 */ /* 0x000fe20000000000 */
[----:B------:R-:W-:Y:S01]  /*0ec0*/  ELECT P1, URZ, PT ;  /* 0x0000000000ff782f */ /* 0x000fe20003820000 */
[----:B------:R-:W-:-:S04]  /*0ed0*/  UIADD3 UR6, UPT, UPT, -UR6, 0x100000, URZ ;  /* 0x0010000006067890 */ /* 0x000fc8000fffe1ff */
[----:B------:R-:W-:Y:S02]  /*0ee0*/  USHF.L.U32 UR7, UR6, 0xb, URZ ;  /* 0x0000000b06077899 */ /* 0x000fe400080006ff */
[----:B------:R-:W-:Y:S02]  /*0ef0*/  USHF.L.U32 UR6, UR6, 0x1, URZ ;  /* 0x0000000106067899 */ /* 0x000fe400080006ff */
[----:B--2---:R-:W-:Y:S01]  /*0f00*/  ULEA UR4, UR5, UR4, 0x18 ;  /* 0x0000000405047291 */ /* 0x004fe2000f8ec0ff */
[----:B------:R-:W2:Y:S11]  /*0f10*/  FENCE.VIEW.ASYNC.S ;  /* 0x00000000000073c6 */ /* 0x000eb60000000000 */
[----:B--2---:R4:W2:Y:S01]  /*0f20*/  SYNCS.EXCH.64 URZ, [UR4+0x1b0], UR6 ;  /* 0x0001b00604ff75b2 */ /* 0x0048a20008000100 */
[----:B------:R4:W3:Y:S01]  /*0f30*/  SYNCS.EXCH.64 URZ, [UR4+0x1c0], UR6 ;  /* 0x0001c00604ff75b2 */ /* 0x0008e20008000100 */
[----:B------:R4:W1:Y:S01]  /*0f40*/  SYNCS.EXCH.64 URZ, [UR4+0x1b8], UR6 ;  /* 0x0001b80604ff75b2 */ /* 0x0008620008000100 */
[----:B------:R4:W1:Y:S02]  /*0f50*/  SYNCS.EXCH.64 URZ, [UR4+0x1c8], UR6 ;  /* 0x0001c80604ff75b2 */ /* 0x0008640008000100 */
[----:B----4-:R-:W-:Y:S01]  /*0f60*/  NOP ;  /* 0x0000000000007918 */ /* 0x010fe20000000000 */
.L_x_15:
[----:B---3--:R-:W3:Y:S01]  /*0f70*/  S2UR UR7, SR_CgaCtaId ;  /* 0x00000000000779c3 */ /* 0x008ee20000008800 */
[----:B------:R-:W-:Y:S01]  /*0f80*/  VOTEU.ALL UP0, P0 ;  /* 0x0000000000ff7886 */ /* 0x000fe20000000000 */
[----:B--2---:R-:W-:Y:S01]  /*0f90*/  UMOV UR4, 0x20 ;  /* 0x0000002000047882 */ /* 0x004fe20000000000 */
[----:B------:R-:W-:Y:S01]  /*0fa0*/  NOP ;  /* 0x0000000000007918 */ /* 0x000fe20000000000 */
[----:B------:R-:W-:Y:S01]  /*0fb0*/  LOP3.LUT R0, R98, 0x1f, RZ, 0xc0, !PT ;  /* 0x0000001f62007812 */ /* 0x000fe200078ec0ff */
[----:B------:R-:W-:Y:S01]  /*0fc0*/  UISETP.NE.AND UP5, UPT, UR21, URZ, UPT ;  /* 0x000000ff1500728c */ /* 0x000fe2000bfa5270 */
[----:B------:R-:W-:Y:S01]  /*0fd0*/  @!UP0 UMOV UR6, 0x400 ;  /* 0x0000040000068882 */ /* 0x000fe20000000000 */
[----:B------:R-:W-:-:S04]  /*0fe0*/  @!UP0 UIADD3 UR4, UPT, UPT, -UR4, 0x100000, URZ ;  /* 0x0010000004048890 */ /* 0x000fc8000fffe1ff */
[----:B------:R-:W-:Y:S02]  /*0ff0*/  @!UP0 USHF.L.U32 UR5, UR4, 0xb, URZ ;  /* 0x0000000b04058899 */ /* 0x000fe400080006ff */
[----:B------:R-:W-:Y:S02]  /*1000*/  @!UP0 USHF.L.U32 UR4, UR4, 0x1, URZ ;  /* 0x0000000104048899 */ /* 0x000fe400080006ff */
[----:B---3--:R-:W-:Y:S01]  /*1010*/  @!UP0 ULEA UR6, UR7, UR6, 0x18 ;  /* 0x0000000607068291 */ /* 0x008fe2000f8ec0ff */
[----:B------:R-:W2:Y:S01]  /*1020*/  LDCU UR7, c[0x0][0x36c] ;  /* 0x00006d80ff0777ac */ /* 0x000ea20008000800 */
[----:B------:R-:W-:Y:S01]  /*1030*/  VOTEU.ALL UP0, P0 ;  /* 0x0000000000ff7886 */ /* 0x000fe20000000000 */
[----:B------:R-:W3:Y:S09]  /*1040*/  FENCE.VIEW.ASYNC.S ;  /* 0x00000000000073c6 */ /* 0x000ef20000000000 */
[----:B---3--:R3:W4:Y:S01]  /*1050*/  @!UP0 SYNCS.EXCH.64 URZ, [UR6+0x1d0], UR4 ;  /* 0x0001d00406ff85b2 */ /* 0x0087220008000100 */
[----:B--2---:R-:W-:-:S09]  /*1060*/  UISETP.EQ.U32.AND UP6, UPT, UR7, 0x1, UPT ;  /* 0x000000010700788c */ /* 0x004fd2000bfc2070 */
[----:B---3--:R-:W-:Y:S05]  /*1070*/  BRA.U !UP6, `(.L_x_16) ;  /* 0x000000010e087547 */ /* 0x008fea000b800000 */
[----:B-1--4-:R-:W-:Y:S01]  /*1080*/  UCGABAR_ARV ;  /* 0x00000000000079c7 */ /* 0x012fe20008000000 */
[----:B------:R-:W-:Y:S05]  /*1090*/  BRA `(.L_x_17) ;  /* 0x0000000000047947 */ /* 0x000fea0003800000 */
.L_x_16:
[----:B-1--4-:R-:W-:Y:S01]  /*10a0*/  NOP ;  /* 0x0000000000007918 */ /* 0x012fe20000000000 */
.L_x_17:
[----:B------:R-:W1:Y:S01]  /*10b0*/  S2UR UR29, SR_CTAID.X ;  /* 0x00000000001d79c3 */ /* 0x000e620000002500 */
[----:B------:R-:W-:-:S05]  /*10c0*/  CS2R.32 R87, SR_CgaSize ;  /* 0x0000000000577805 */ /* 0x000fca0000008a00 */
[----:B------:R-:W-:-:S05]  /*10d0*/  IMAD R87, R87, -0xa0, RZ ;  /* 0xffffff6057577824 */ /* 0x000fca00078e02ff */
[----:B------:R-:W-:-:S14]  /*10e0*/  R2UR UR5, R87 ;  /* 0x00000000570572ca */ /* 0x000fdc00000e0000 */
[----:B------:R-:W2:Y:S01]  /*10f0*/  LDCU UR5, c[0x0][UR5+0x2b0] ;  /* 0x00005600050577ac */ /* 0x000ea20008000800 */
[----:B------:R-:W-:-:S05]  /*1100*/  CS2R.32 R87, SR_CgaSize ;  /* 0x0000000000577805 */ /* 0x000fca0000008a00 */
[----:B------:R-:W-:-:S05]  /*1110*/  IMAD R87, R87, -0xa0, RZ ;  /* 0xffffff6057577824 */ /* 0x000fca00078e02ff */
[----:B------:R-:W-:-:S14]  /*1120*/  R2UR UR4, R87 ;  /* 0x00000000570472ca */ /* 0x000fdc00000e0000 */
[----:B------:R-:W3:Y:S01]  /*1130*/  LDCU UR4, c[0x0][UR4+0x2b4] ;  /* 0x00005680040477ac */ /* 0x000ee20008000800 */
[----:B------:R-:W4:Y:S01]  /*1140*/  S2UR UR20, SR_CTAID.Y ;  /* 0x00000000001479c3 */ /* 0x000f220000002600 */
[----:B------:R-:W-:-:S05]  /*1150*/  CS2R.32 R87, SR_CgaSize ;  /* 0x0000000000577805 */ /* 0x000fca0000008a00 */
[----:B------:R-:W-:-:S05]  /*1160*/  IMAD R87, R87, -0xa0, RZ ;  /* 0xffffff6057577824 */ /* 0x000fca00078e02ff */
[----:B------:R-:W-:-:S14]  /*1170*/  R2UR UR7, R87 ;  /* 0x00000000570772ca */ /* 0x000fdc00000e0000 */
[----:B------:R-:W3:Y:S01]  /*1180*/  LDCU UR7, c[0x0][UR7+0x2a0] ;  /* 0x00005400070777ac */ /* 0x000ee20008000800 */
[----:B------:R-:W-:-:S05]  /*1190*/  CS2R.32 R87, SR_CgaSize ;  /* 0x0000000000577805 */ /* 0x000fca0000008a00 */
[----:B------:R-:W-:-:S05]  /*11a0*/  IMAD R87, R87, -0xa0, RZ ;  /* 0xffffff6057577824 */ /* 0x000fca00078e02ff */
[----:B------:R-:W-:-:S14]  /*11b0*/  R2UR UR8, R87 ;  /* 0x00000000570872ca */ /* 0x000fdc00000e0000 */
[----:B------:R-:W3:Y:S01]  /*11c0*/  LDCU UR8, c[0x0][UR8+0x2a4] ;  /* 0x00005480080877ac */ /* 0x000ee20008000800 */
[----:B------:R-:W3:Y:S01]  /*11d0*/  S2UR UR9, SR_CgaCtaId ;  /* 0x00000000000979c3 */ /* 0x000ee20000008800 */
[----:B------:R-:W-:Y:S01]  /*11e0*/  UISETP.GT.U32.AND UP0, UPT, UR33, 0xffff, UPT ;  /* 0x0000ffff2100788c */ /* 0x000fe2000bf04070 */
[----:B------:R-:W3:Y:S01]  /*11f0*/  LDCU UR25, c[0x0][0xb24] ;  /* 0x00016480ff1977ac */ /* 0x000ee20008000800 */
[----:B------:R-:W3:Y:S01]  /*1200*/  LDCU UR42, c[0x0][0xb24] ;  /* 0x00016480ff2a77ac */ /* 0x000ee20008000800 */
[----:B-1----:R-:W-:Y:S01]  /*1210*/  I2FP.F32.U32 R3, UR29 ;  /* 0x0000001d00037c45 */ /* 0x002fe20008201000 */
[----:B------:R-:W1:Y:S04]  /*1220*/  LDCU UR27, c[0x0][0xb30] ;  /* 0x00016600ff1b77ac */ /* 0x000e680008000800 */
[----:B--2---:R-:W-:Y:S01]  /*1230*/  FMUL R3, R3, UR5 ;  /* 0x0000000503037c20 */ /* 0x004fe20008400000 */
[----:B------:R-:W-:Y:S01]  /*1240*/  USEL UR5, UR33, 0xffff, !UP0 ;  /* 0x0000ffff21057887 */ /* 0x000fe2000c000000 */
[----:B----4-:R-:W-:Y:S01]  /*1250*/  I2FP.F32.U32 R2, UR20 ;  /* 0x0000001400027c45 */ /* 0x010fe20008201000 */
[----:B------:R-:W-:-:S03]  /*1260*/  UMOV UR11, 0x55 ;  /* 0x00000055000b7882 */ /* 0x000fc60000000000 */
[----:B------:R-:W2:Y:S01]  /*1270*/  F2I.U32.TRUNC.NTZ R3, R3 ;  /* 0x0000000300037305 */ /* 0x000ea2000020f000 */
[----:B------:R-:W-:Y:S01]  /*1280*/  ULOP3.LUT UR24, UR5, 0xffff, URZ, 0xc0, !UPT ;  /* 0x0000ffff05187892 */ /* 0x000fe2000f8ec0ff */
[----:B---3--:R-:W-:Y:S01]  /*1290*/  FMUL R2, R2, UR4 ;  /* 0x0000000402027c20 */ /* 0x008fe20008400000 */
[----:B------:R-:W-:-:S05]  /*12a0*/  USHF.L.U32 UR28, UR9, 0x9, URZ ;  /* 0x00000009091c7899 */ /* 0x000fca00080006ff */
[----:B------:R-:W3:Y:S01]  /*12b0*/  F2I.U32.TRUNC.NTZ R2, R2 ;  /* 0x0000000200027305 */ /* 0x000ee2000020f000 */
[----:B--2---:R-:W-:Y:S02]  /*12c0*/  R2UR UR4, R3 ;  /* 0x00000000030472ca */ /* 0x004fe400000e0000 */
[----:B------:R-:W-:Y:S02]  /*12d0*/  PRMT R3, RZ, 0x7610, R3 ;  /* 0x00007610ff037816 */ /* 0x000fe40000000003 */
[----:B---3--:R-:W-:Y:S02]  /*12e0*/  R2UR UR6, R2 ;  /* 0x00000000020672ca */ /* 0x008fe400000e0000 */
[----:B------:R-:W-:-:S07]  /*12f0*/  PRMT R2, RZ, 0x7610, R2 ;  /* 0x00007610ff027816 */ /* 0x000fce0000000002 */
[----:B------:R-:W-:-:S04]  /*1300*/  UIADD3 UR5, UPT, UPT, -UR4, URZ, URZ ;  /* 0x000000ff04057290 */ /* 0x000fc8000fffe1ff */
[----:B------:R-:W-:Y:S02]  /*1310*/  UIMAD UR5, UR7, UR5, UR29 ;  /* 0x00000005070572a4 */ /* 0x000fe4000f8e021d */
[----:B------:R-:W-:-:S04]  /*1320*/  UIADD3 UR4, UPT, UPT, -UR6, URZ, URZ ;  /* 0x000000ff06047290 */ /* 0x000fc8000fffe1ff */
[----:B------:R-:W-:Y:S01]  /*1330*/  IMAD.U32 R87, RZ, RZ, UR5 ;  /* 0x00000005ff577e24 */ /* 0x000fe2000f8e00ff */
[----:B------:R-:W-:-:S06]  /*1340*/  UIMAD UR4, UR8, UR4, UR20 ;  /* 0x00000004080472a4 */ /* 0x000fcc000f8e0214 */
[----:B------:R-:W-:Y:S01]  /*1350*/  IMAD.U32 R86, RZ, RZ, UR4 ;  /* 0x00000004ff567e24 */ /* 0x000fe2000f8e00ff */
[----:B-1----:R-:W-:Y:S06]  /*1360*/  BRA.U UP5, `(.L_x_18) ;  /* 0x0000000105647547 */ /* 0x002fec000b800000 */
[----:B------:R-:W-:Y:S02]  /*1370*/  R2UR UR4, R87 ;  /* 0x00000000570472ca */ /* 0x000fe400000e0000 */
[----:B------:R-:W-:-:S11]  /*1380*/  R2UR UR12, R86 ;  /* 0x00000000560c72ca */ /* 0x000fd600000e0000 */
[----:B------:R-:W-:Y:S02]  /*1390*/  UISETP.GT.U32.AND UP0, UPT, UR4, 0x1, UPT ;  /* 0x000000010400788c */ /* 0x000fe4000bf04070 */
[----:B------:R-:W-:Y:S02]  /*13a0*/  ULOP3.LUT UR10, UR4, 0xfffffffe, URZ, 0xc0, !UPT ;  /* 0xfffffffe040a7892 */ /* 0x000fe4000f8ec0ff */
[----:B------:R-:W-:Y:S02]  /*13b0*/  UISETP.NE.AND UP3, UPT, UR12, URZ, UP0 ;  /* 0x000000ff0c00728c */ /* 0x000fe40008765270 */
[----:B------:R-:W-:Y:S02]  /*13c0*/  UISETP.NE.AND UP2, UPT, UR12, 0x1, UP0 ;  /* 0x000000010c00788c */ /* 0x000fe40008745270 */
[----:B------:R-:W-:Y:S02]  /*13d0*/  UISETP.NE.AND UP1, UPT, UR12, 0x2, UP0 ;  /* 0x000000020c00788c */ /* 0x000fe40008725270 */
[----:B------:R-:W-:-:S02]  /*13e0*/  UISETP.NE.AND UP0, UPT, UR12, 0x3, UP0 ;  /* 0x000000030c00788c */ /* 0x000fc40008705270 */
[----:B------:R-:W-:Y:S02]  /*13f0*/  USEL UR6, URZ, 0x1, UP3 ;  /* 0x00000001ff067887 */ /* 0x000fe40009800000 */
[----:B------:R-:W-:Y:S02]  /*1400*/  USEL UR5, URZ, 0x4, UP2 ;  /* 0x00000004ff057887 */ /* 0x000fe40009000000 */
[----:B------:R-:W-:Y:S02]  /*1410*/  USEL UR4, URZ, 0x10, UP1 ;  /* 0x00000010ff047887 */ /* 0x000fe40008800000 */
[----:B------:R-:W-:Y:S02]  /*1420*/  USEL UR9, URZ, 0x40, UP0 ;  /* 0x00000040ff097887 */ /* 0x000fe40008000000 */
[----:B------:R-:W-:Y:S02]  /*1430*/  USEL UR8, URZ, 0x2, UP3 ;  /* 0x00000002ff087887 */ /* 0x000fe40009800000 */
[----:B------:R-:W-:-:S02]  /*1440*/  UIADD3 UR4, UPT, UPT, UR4, UR5, UR6 ;  /* 0x0000000504047290 */ /* 0x000fc4000fffe006 */
[----:B------:R-:W-:Y:S02]  /*1450*/  USEL UR6, URZ, 0x20, UP1 ;  /* 0x00000020ff067887 */ /* 0x000fe40008800000 */
[----:B------:R-:W-:Y:S02]  /*1460*/  USEL UR7, URZ, 0x8, UP2 ;  /* 0x00000008ff077887 */ /* 0x000fe40009000000 */
[----:B------:R-:W-:Y:S02]  /*1470*/  UIADD3 UR5, UPT, UPT, UR8, UR9, UR4 ;  /* 0x0000000908057290 */ /* 0x000fe4000fffe004 */
[----:B------:R-:W-:Y:S02]  /*1480*/  ULEA UR4, UR12, UR10, 0x1 ;  /* 0x0000000a0c047291 */ /* 0x000fe4000f8e08ff */
[----:B------:R-:W-:Y:S02]  /*1490*/  USEL UR8, URZ, 0x80, UP0 ;  /* 0x00000080ff087887 */ /* 0x000fe40008000000 */
[----:B------:R-:W-:-:S03]  /*14a0*/  UIADD3 UR5, UPT, UPT, UR6, UR7, UR5 ;  /* 0x0000000706057290 */ /* 0x000fc6000fffe005 */
[----:B------:R-:W-:Y:S01]  /*14b0*/  UMOV UR6, 0x3 ;  /* 0x0000000300067882 */ /* 0x000fe20000000000 */
[----:B------:R-:W-:Y:S02]  /*14c0*/  UIADD3 UR5, UPT, UPT, UR5, UR8, URZ ;  /* 0x0000000805057290 */ /* 0x000fe4000fffe0ff */
[----:B------:R-:W-:-:S04]  /*14d0*/  USHF.L.U32 UR4, UR6, UR4, URZ ;  /* 0x0000000406047299 */ /* 0x000fc800080006ff */
[----:B------:R-:W-:Y:S02]  /*14e0*/  IMAD.U32 R3, RZ, RZ, UR5 ;  /* 0x00000005ff037e24 */ /* 0x000fe4000f8e00ff */
[----:B------:R-:W-:-:S07]  /*14f0*/  IMAD.U32 R2, RZ, RZ, UR4 ;  /* 0x00000004ff027e24 */ /* 0x000fce000f8e00ff */
.L_x_18:
[----:B------:R-:W1:Y:S01]  /*1500*/  S2UR UR36, SR_CTAID.Z ;  /* 0x00000000002479c3 */ /* 0x000e620000002700 */
[----:B------:R-:W-:Y:S02]  /*1510*/  UISETP.GE.AND UP0, UPT, UR25, 0x1, UPT ;  /* 0x000000011900788c */ /* 0x000fe4000bf06270 */
[----:B------:R-:W-:Y:S02]  /*1520*/  UISETP.NE.AND UP3, UPT, UR21, 0x2, UPT ;  /* 0x000000021500788c */ /* 0x000fe4000bf65270 */
[----:B------:R-:W-:Y:S02]  /*1530*/  ULOP3.LUT UR28, UR28, 0xc00, URZ, 0xc0, !UPT ;  /* 0x00000c001c1c7892 */ /* 0x000fe4000f8ec0ff */
[----:B------:R-:W-:Y:S01]  /*1540*/  USHF.L.U32 UR24, UR11, UR24, URZ ;  /* 0x000000180b187299 */ /* 0x000fe200080006ff */
[----:B------:R-:W-:Y:S02]  /*1550*/  UMOV UR16, UR29 ;  /* 0x0000001d00107c82 */ /* 0x000fe40008000000 */
[----:B------:R-:W-:Y:S09]  /*1560*/  BRA.U !UP0, `(.L_x_19) ;  /* 0x0000000108d47547 */ /* 0x000ff2000b800000 */
[----:B------:R-:W2:Y:S01]  /*1570*/  LDCU.128 UR12, c[0x0][0xb10] ;  /* 0x00016200ff0c77ac */ /* 0x000ea20008000c00 */
[----:B------:R-:W3:Y:S01]  /*1580*/  LDCU UR6, c[0x0][0x370] ;  /* 0x00006e00ff0677ac */ /* 0x000ee20008000800 */
[----:B------:R-:W4:Y:S01]  /*1590*/  LDCU UR5, c[0x0][0x374] ;  /* 0x00006e80ff0577ac */ /* 0x000f220008000800 */
[----:B------:R-:W1:Y:S01]  /*15a0*/  LDCU UR26, c[0x0][0xb0c] ;  /* 0x00016180ff1a77ac */ /* 0x000e620008000800 */
[----:B------:R-:W1:Y:S01]  /*15b0*/  LDCU UR4, c[0x0][0xb20] ;  /* 0x00016400ff0477ac */ /* 0x000e620008000800 */
[----:B------:R-:W1:Y:S01]  /*15c0*/  LDCU.64 UR8, c[0x0][0xb28] ;  /* 0x00016500ff0877ac */ /* 0x000e620008000a00 */
[----:B--2---:R-:W-:Y:S02]  /*15d0*/  UISETP.NE.AND UP0, UPT, UR14, 0x1, UPT ;  /* 0x000000010e00788c */ /* 0x004fe4000bf05270 */
[----:B----4-:R-:W-:Y:S02]  /*15e0*/  UIMAD.WIDE.U32 UR10, UR5, UR15, URZ ;  /* 0x0000000f050a72a5 */ /* 0x010fe4000f8e00ff */
[----:B---3--:R-:W-:-:S02]  /*15f0*/  UIMAD.WIDE.U32 UR18, UR6, UR12, URZ ;  /* 0x0000000c061272a5 */ /* 0x008fc4000f8e00ff */
[----:B-1----:R-:W-:Y:S02]  /*1600*/  UISETP.NE.AND UP1, UPT, UR26, 0x1, UPT ;  /* 0x000000011a00788c */ /* 0x002fe4000bf25270 */
[----:B------:R-:W-:Y:S01]  /*1610*/  UISETP.NE.AND UP2, UPT, UR25, 0x1, UPT ;  /* 0x000000011900788c */ /* 0x000fe2000bf45270 */
[----:B------:R-:W-:Y:S02]  /*1620*/  UMOV UR10, UR11 ;  /* 0x0000000b000a7c82 */ /* 0x000fe40008000000 */
[----:B------:R-:W-:Y:S01]  /*1630*/  UMOV UR18, UR19 ;  /* 0x0000001300127c82 */ /* 0x000fe20008000000 */
[----:B------:R-:W-:Y:S02]  /*1640*/  @UP0 USHF.R.U32.HI UR5, URZ, UR4, UR10 ;  /* 0x00000004ff050299 */ /* 0x000fe4000801160a */
[----:B------:R-:W-:Y:S02]  /*1650*/  UIMAD.WIDE.U32 UR22, UR20, UR15, URZ ;  /* 0x0000000f141672a5 */ /* 0x000fe4000f8e00ff */
[----:B------:R-:W-:-:S02]  /*1660*/  UIMAD.WIDE.U32 UR10, UR5, UR8, URZ ;  /* 0x00000008050a72a5 */ /* 0x000fc4000f8e00ff */
[----:B------:R-:W-:Y:S02]  /*1670*/  @UP1 USHF.R.U32.HI UR6, URZ, UR13, UR18 ;  /* 0x0000000dff061299 */ /* 0x000fe40008011612 */
[----:B------:R-:W-:Y:S02]  /*1680*/  UIMAD.WIDE.U32 UR16, UR29, UR12, URZ ;  /* 0x0000000c1d1072a5 */ /* 0x000fe4000f8e00ff */
[----:B------:R-:W-:Y:S01]  /*1690*/  UIMAD.WIDE.U32 UR18, UR6, UR8, URZ ;  /* 0x00000008061272a5 */ /* 0x000fe2000f8e00ff */
[----:B------:R-:W-:Y:S01]  /*16a0*/  UMOV UR22, UR23 ;  /* 0x0000001700167c82 */ /* 0x000fe20008000000 */
[----:B------:R-:W-:Y:S01]  /*16b0*/  UMOV UR10, UR11 ;  /* 0x0000000b000a7c82 */ /* 0x000fe20008000000 */
[----:B------:R-:W-:Y:S02]  /*16c0*/  USHF.R.U32.HI UR22, URZ, UR4, UR22 ;  /* 0x00000004ff167299 */ /* 0x000fe40008011616 */
[----:B------:R-:W-:Y:S02]  /*16d0*/  @UP2 USHF.R.U32.HI UR5, URZ, UR9, UR10 ;  /* 0x00000009ff052299 */ /* 0x000fe4000801160a */
[----:B------:R-:W-:Y:S01]  /*16e0*/  UMOV UR7, UR19 ;  /* 0x0000001300077c82 */ /* 0x000fe20008000000 */
[----:B------:R-:W-:Y:S01]  /*16f0*/  UMOV UR16, UR17 ;  /* 0x0000001100107c82 */ /* 0x000fe20008000000 */
[----:B------:R-:W-:-:S02]  /*1700*/  @UP2 USHF.R.U32.HI UR6, URZ, UR9, UR7 ;  /* 0x00000009ff062299 */ /* 0x000fc40008011607 */
[----:B------:R-:W-:Y:S02]  /*1710*/  USHF.R.U32.HI UR16, URZ, UR13, UR16 ;  /* 0x0000000dff107299 */ /* 0x000fe40008011610 */
[----:B------:R-:W-:Y:S02]  /*1720*/  USEL UR4, UR20, UR22, !UP0 ;  /* 0x0000001614047287 */ /* 0x000fe4000c000000 */
[----:B------:R-:W-:Y:S02]  /*1730*/  UIMAD UR7, UR5, UR25, URZ ;  /* 0x00000019050772a4 */ /* 0x000fe4000f8e02ff */
[----:B------:R-:W-:Y:S02]  /*1740*/  USEL UR5, UR29, UR16, !UP1 ;  /* 0x000000101d057287 */ /* 0x000fe4000c800000 */
[----:B------:R-:W-:Y:S02]  /*1750*/  UIMAD UR12, UR6, UR25, URZ ;  /* 0x00000019060c72a4 */ /* 0x000fe4000f8e02ff */
[----:B------:R-:W-:-:S02]  /*1760*/  UISETP.GE.AND UP0, UPT, UR4, UR7, UPT ;  /* 0x000000070400728c */ /* 0x000fc4000bf06270 */
[----:B------:R-:W-:Y:S02]  /*1770*/  UIMAD.WIDE.U32 UR10, UR4, UR8, URZ ;  /* 0x00000008040a72a5 */ /* 0x000fe4000f8e00ff */
[----:B------:R-:W-:Y:S02]  /*1780*/  UISETP.GE.OR UP0, UPT, UR5, UR12, UP0 ;  /* 0x0000000c0500728c */ /* 0x000fe40008706670 */
[----:B------:R-:W-:Y:S02]  /*1790*/  UIMAD.WIDE.U32 UR12, UR5, UR8, URZ ;  /* 0x00000008050c72a5 */ /* 0x000fe4000f8e00ff */
[----:B------:R-:W-:Y:S01]  /*17a0*/  UIADD3 UR10, UPT, UPT, -UR4, URZ, URZ ;  /* 0x000000ff040a7290 */ /* 0x000fe2000fffe1ff */
[----:B------:R-:W-:Y:S01]  /*17b0*/  UMOV UR8, UR11 ;  /* 0x0000000b00087c82 */ /* 0x000fe20008000000 */
[----:B------:R-:W-:Y:S02]  /*17c0*/  UIADD3 UR16, UPT, UPT, -UR5, URZ, URZ ;  /* 0x000000ff05107290 */ /* 0x000fe4000fffe1ff */
[----:B------:R-:W-:-:S03]  /*17d0*/  USHF.R.U32.HI UR8, URZ, UR9, UR8 ;  /* 0x00000009ff087299 */ /* 0x000fc60008011608 */
[----:B------:R-:W-:Y:S01]  /*17e0*/  @!UP0 UMOV UR7, UR13 ;  /* 0x0000000d00078c82 */ /* 0x000fe20008000000 */
[----:B------:R-:W-:Y:S02]  /*17f0*/  UIMAD UR20, UR14, UR10, UR20 ;  /* 0x0000000a0e1472a4 */ /* 0x000fe4000f8e0214 */
[----:B------:R-:W-:Y:S02]  /*1800*/  USEL UR8, UR4, UR8, !UP2 ;  /* 0x0000000804087287 */ /* 0x000fe4000d000000 */
[----:B------:R-:W-:Y:S02]  /*1810*/  @!UP0 USHF.R.U32.HI UR7, URZ, UR9, UR7 ;  /* 0x00000009ff078299 */ /* 0x000fe40008011607 */
[----:B------:R-:W-:Y:S02]  /*1820*/  UIADD3 UR9, UPT, UPT, -UR8, URZ, URZ ;  /* 0x000000ff08097290 */ /* 0x000fe4000fffe1ff */
[----:B------:R-:W-:Y:S02]  /*1830*/  @!UP0 USEL UR7, UR5, UR7, !UP2 ;  /* 0x0000000705078287 */ /* 0x000fe4000d000000 */
[----:B------:R-:W-:-:S02]  /*1840*/  UIMAD UR9, UR25, UR9, UR4 ;  /* 0x00000009190972a4 */ /* 0x000fc4000f8e0204 */
[----:B------:R-:W-:Y:S02]  /*1850*/  @!UP0 UIADD3 UR8, UPT, UPT, UR8, -UR7, URZ ;  /* 0x8000000708088290 */ /* 0x000fe4000fffe0ff */
[----:B------:R-:W-:Y:S02]  /*1860*/  @!UP0 UIMAD UR6, UR9, UR6, UR7 ;  /* 0x00000006090682a4 */ /* 0x000fe4000f8e0207 */
[----:B------:R-:W-:Y:S02]  /*1870*/  @!UP0 UIMAD UR4, UR8, UR25, UR5 ;  /* 0x00000019080482a4 */ /* 0x000fe4000f8e0205 */
[----:B------:R-:W-:Y:S02]  /*1880*/  UIMAD UR16, UR26, UR16, UR29 ;  /* 0x000000101a1072a4 */ /* 0x000fe4000f8e021d */
[----:B------:R-:W-:Y:S01]  /*1890*/  UIMAD UR20, UR4, UR14, UR20 ;  /* 0x0000000e041472a4 */ /* 0x000fe2000f8e0214 */
[----:B------:R-:W-:Y:S02]  /*18a0*/  @!UP0 UMOV UR5, UR6 ;  /* 0x0000000600058c82 */ /* 0x000fe40008000000 */
[----:B------:R-:W-:-:S12]  /*18b0*/  UIMAD UR16, UR5, UR26, UR16 ;  /* 0x0000001a051072a4 */ /* 0x000fd8000f8e0210 */
.L_x_19:
[----:B------:R-:W-:-:S09]  /*18c0*/  UISETP.NE.AND UP0, UPT, UR27, 0x1, UPT ;  /* 0x000000011b00788c */ /* 0x000fd2000bf05270 */
[----:B------:R-:W-:Y:S05]  /*18d0*/  BRA.U UP0, `(.L_x_20) ;  /* 0x0000000100447547 */ /* 0x000fea000b800000 */
[----:B------:R-:W2:Y:S01]  /*18e0*/  LDCU.128 UR8, c[0x0][0xb10] ;  /* 0x00016200ff0877ac */ /* 0x000ea20008000c00 */
[----:B------:R-:W3:Y:S01]  /*18f0*/  LDCU UR12, c[0x0][0xb0c] ;  /* 0x00016180ff0c77ac */ /* 0x000ee20008000800 */
[----:B------:R-:W4:Y:S01]  /*1900*/  LDCU UR13, c[0x0][0xb20] ;  /* 0x00016400ff0d77ac */ /* 0x000f220008000800 */
[----:B--2---:R-:W-:Y:S02]  /*1910*/  UIMAD.WIDE.U32 UR6, UR16, UR8, URZ ;  /* 0x00000008100672a5 */ /* 0x004fe4000f8e00ff */
[----:B------:R-:W-:Y:S02]  /*1920*/  UIMAD.WIDE.U32 UR4, UR20, UR11, URZ ;  /* 0x0000000b140472a5 */ /* 0x000fe4000f8e00ff */
[----:B---3--:R-:W-:Y:S02]  /*1930*/  UISETP.NE.AND UP1, UPT, UR12, 0x1, UPT ;  /* 0x000000010c00788c */ /* 0x008fe4000bf25270 */
[----:B------:R-:W-:Y:S01]  /*1940*/  UISETP.NE.AND UP0, UPT, UR10, 0x1, UPT ;  /* 0x000000010a00788c */ /* 0x000fe2000bf05270 */
[----:B------:R-:W-:-:S02]  /*1950*/  UMOV UR6, UR7 ;  /* 0x0000000700067c82 */ /* 0x000fc40008000000 */
[----:B------:R-:W-:Y:S01]  /*1960*/  UMOV UR4, UR5 ;  /* 0x0000000500047c82 */ /* 0x000fe20008000000 */
[----:B------:R-:W-:Y:S02]  /*1970*/  USHF.R.U32.HI UR6, URZ, UR9, UR6 ;  /* 0x00000009ff067299 */ /* 0x000fe40008011606 */
[----:B----4-:R-:W-:Y:S02]  /*1980*/  USHF.R.U32.HI UR4, URZ, UR13, UR4 ;  /* 0x0000000dff047299 */ /* 0x010fe40008011604 */
[----:B------:R-:W-:Y:S02]  /*1990*/  USEL UR5, UR16, UR6, !UP1 ;  /* 0x0000000610057287 */ /* 0x000fe4000c800000 */
[----:B------:R-:W-:-:S04]  /*19a0*/  USEL UR4, UR20, UR4, !UP0 ;  /* 0x0000000414047287 */ /* 0x000fc8000c000000 */
[----:B------:R-:W-:Y:S02]  /*19b0*/  UIADD3 UR6, UPT, UPT, -UR4, UR5, URZ ;  /* 0x0000000504067290 */ /* 0x000fe4000fffe1ff */
[----:B------:R-:W-:Y:S02]  /*19c0*/  UIADD3 UR4, UPT, UPT, UR4, -UR5, URZ ;  /* 0x8000000504047290 */ /* 0x000fe4000fffe0ff */
[----:B------:R-:W-:Y:S02]  /*19d0*/  UIMAD UR20, UR6, UR10, UR20 ;  /* 0x0000000a061472a4 */ /* 0x000fe4000f8e0214 */
[----:B------:R-:W-:-:S12]  /*19e0*/  UIMAD UR16, UR4, UR12, UR16 ;  /* 0x0000000c041072a4 */ /* 0x000fd8000f8e0210 */
.L_x_20:
[----:B------:R-:W-:Y:S05]  /*19f0*/  BRA.U !UP6, `(.L_x_21) ;  /* 0x000000010e0c7547 */ /* 0x000fea000b800000 */
[----:B------:R-:W-:Y:S01]  /*1a00*/  UCGABAR_WAIT ;  /* 0x0000000000007dc7 */ /* 0x000fe20008000000 */
[----:B------:R-:W-:Y:S01]  /*1a10*/  CCTL.IVALL ;  /* 0x00000000ff00798f */ /* 0x000fe20002000000 */
[----:B------:R-:W-:Y:S05]  /*1a20*/  BRA `(.L_x_22) ;  /* 0x0000000000047947 */ /* 0x000fea0003800000 */
.L_x_21:
[----:B------:R-:W-:Y:S06]  /*1a30*/  BAR.SYNC.DEFER_BLOCKING 0x0 ;  /* 0x0000000000007b1d */ /* 0x000fec0000010000 */
.L_x_22:
[----:B------:R-:W-:Y:S05]  /*1a40*/  BRA.U UP3, `(.L_x_23) ;  /* 0x0000001903a07547 */ /* 0x000fea000b800000 */
[----:B------:R-:W2:Y:S01]  /*1a50*/  LDCU UR6, c[0x0][0x38c] ;  /* 0x00007180ff0677ac */ /* 0x000ea20008000800 */
[----:B------:R-:W3:Y:S01]  /*1a60*/  S2UR UR8, SR_CgaCtaId ;  /* 0x00000000000879c3 */ /* 0x000ee20000008800 */
[----:B------:R-:W-:Y:S01]  /*1a70*/  PLOP3.LUT P1, PT, PT, PT, UP4, 0x80, 0x8 ;  /* 0x000000000008781c */ /* 0x000fe20003f2f048 */
[----:B------:R-:W-:Y:S01]  /*1a80*/  IMAD.MOV.U32 R12, RZ, RZ, 0x1 ;  /* 0x00000001ff0c7424 */ /* 0x000fe200078e00ff */
[----:B------:R-:W-:Y:S01]  /*1a90*/  UMOV UR13, 0x400 ;  /* 0x00000400000d7882 */ /* 0x000fe20000000000 */
[----:B------:R-:W-:Y:S01]  /*1aa0*/  USHF.L.U32 UR7, UR29, 0x7, URZ ;  /* 0x000000071d077899 */ /* 0x000fe200080006ff */
[----:B------:R-:W-:Y:S01]  /*1ab0*/  ISETP.NE.AND P2, PT, R0, RZ, P3 ;  /* 0x000000ff0000720c */ /* 0x000fe20001f45270 */
[----:B------:R-:W-:Y:S01]  /*1ac0*/  USHF.L.U32 UR46, UR29, 0x6, URZ ;  /* 0x000000061d2e7899 */ /* 0x000fe200080006ff */
[----:B------:R-:W-:Y:S01]  /*1ad0*/  PLOP3.LUT P1, PT, P1, PT, PT, 0x8, 0x80 ;  /* 0x000000000080781c */ /* 0x000fe20000f2e170 */
[----:B------:R-:W-:Y:S01]  /*1ae0*/  UISETP.NE.AND UP1, UPT, UR21, URZ, UPT ;  /* 0x000000ff1500728c */ /* 0x000fe2000bf25270 */
[----:B------:R-:W-:Y:S01]  /*1af0*/  CS2R R10, SRZ ;  /* 0x00000000000a7805 */ /* 0x000fe2000001ff00 */
[----:B------:R-:W-:Y:S01]  /*1b00*/  IMAD.MOV.U32 R9, RZ, RZ, RZ ;  /* 0x000000ffff097224 */ /* 0x000fe200078e00ff */
[----:B------:R-:W4:Y:S01]  /*1b10*/  LDCU UR39, c[0x0][0x370] ;  /* 0x00006e00ff2777ac */ /* 0x000f220008000800 */
[----:B------:R-:W-:Y:S01]  /*1b20*/  IMAD.MOV.U32 R8, RZ, RZ, 0x1 ;  /* 0x00000001ff087424 */ /* 0x000fe200078e00ff */
[----:B------:R-:W1:Y:S01]  /*1b30*/  LDCU.64 UR26, c[0x0][0x348] ;  /* 0x00006900ff1a77ac */ /* 0x000e620008000a00 */
[----:B--2---:R-:W-:-:S02]  /*1b40*/  UIADD3 UR5, UPT, UPT, UR6, 0x1f, URZ ;  /* 0x0000001f06057890 */ /* 0x004fc4000fffe0ff */
[----:B------:R-:W-:Y:S02]  /*1b50*/  UIADD3 UR47, UPT, UPT, UR6, 0x3e, URZ ;  /* 0x0000003e062f7890 */ /* 0x000fe4000fffe0ff */
[----:B------:R-:W-:Y:S02]  /*1b60*/  USHF.R.S32.HI UR4, URZ, 0x1f, UR5 ;  /* 0x0000001fff047899 */ /* 0x000fe40008011405 */
[----:B---3--:R-:W-:Y:S02]  /*1b70*/  ULEA UR13, UR8, UR13, 0x18 ;  /* 0x0000000d080d7291 */ /* 0x008fe4000f8ec0ff */
[----:B------:R-:W-:Y:S02]  /*1b80*/  ULEA.HI UR4, UR4, UR5, URZ, 0x5 ;  /* 0x0000000504047291 */ /* 0x000fe4000f8f28ff */
[----:B------:R-:W-:Y:S02]  /*1b90*/  ULOP3.LUT UR5, UR7, 0x80, URZ, 0xc0, !UPT ;  /* 0x0000008007057892 */ /* 0x000fe4000f8ec0ff */
[----:B------:R-:W-:-:S02]  /*1ba0*/  USHF.R.S32.HI UR41, URZ, 0x5, UR4 ;  /* 0x00000005ff297899 */ /* 0x000fc40008011404 */
[----:B------:R-:W-:Y:S02]  /*1bb0*/  UIADD3 UR4, UPT, UPT, UR6, -0x1, URZ ;  /* 0xffffffff06047890 */ /* 0x000fe4000fffe0ff */
[----:B------:R-:W-:Y:S02]  /*1bc0*/  UISETP.LT.U32.AND UP0, UPT, UR41, 0x10, UPT ;  /* 0x000000102900788c */ /* 0x000fe4000bf01070 */
[----:B------:R-:W-:Y:S02]  /*1bd0*/  UISETP.GE.U32.AND UP2, UPT, UR4, -0x3f, UPT ;  /* 0xffffffc10400788c */ /* 0x000fe4000bf46070 */
[----:B------:R-:W-:Y:S02]  /*1be0*/  USEL UR40, UR41, 0x10, UP0 ;  /* 0x0000001029287887 */ /* 0x000fe40008000000 */
[----:B------:R-:W-:Y:S02]  /*1bf0*/  ULEA UR30, UR28, UR13, 0x1 ;  /* 0x0000000d1c1e7291 */ /* 0x000fe4000f8e08ff */
[----:B------:R-:W-:Y:S01]  /*1c00*/  UIADD3 UR4, UPT, UPT, UR40, -0x1, URZ ;  /* 0xffffffff28047890 */ /* 0x000fe2000fffe0ff */
[----:B------:R-:W2:Y:S04]  /*1c10*/  LDCU UR38, c[0x0][0x374] ;  /* 0x00006e80ff2677ac */ /* 0x000ea80008000800 */
[----:B------:R-:W-:-:S02]  /*1c20*/  @UP2 UIADD3 UR4, UPT, UPT, UR40, URZ, URZ ;  /* 0x000000ff28042290 */ /* 0x000fc4000fffe0ff */
[----:B------:R-:W-:Y:S02]  /*1c30*/  ULOP3.LUT UR46, UR46, 0x40, URZ, 0xc0, !UPT ;  /* 0x000000402e2e7892 */ /* 0x000fe4000f8ec0ff */
[----:B------:R-:W-:Y:S02]  /*1c40*/  USEL UR21, UR48, 0x2, UP1 ;  /* 0x0000000230157887 */ /* 0x000fe40008800000 */
[----:B------:R-:W-:Y:S02]  /*1c50*/  ULEA.HI UR45, UR28, UR5, URZ, 0x1b ;  /* 0x000000051c2d7291 */ /* 0x000fe4000f8fd8ff */
[----:B------:R-:W-:Y:S02]  /*1c60*/  UIADD3 UR30, UPT, UPT, UR30, 0x8600, URZ ;  /* 0x000086001e1e7890 */ /* 0x000fe4000fffe0ff */
[----:B------:R-:W-:Y:S02]  /*1c70*/  UIADD3 UR44, UPT, UPT, UR41, -UR40, URZ ;  /* 0x80000028292c7290 */ /* 0x000fe4000fffe0ff */
[----:B------:R-:W-:-:S02]  /*1c80*/  UIADD3 UR29, UPT, UPT, UR4, 0x1, URZ ;  /* 0x00000001041d7890 */ /* 0x000fc4000fffe0ff */
[----:B------:R-:W-:Y:S01]  /*1c90*/  UIADD3 UR43, UPT, UPT, -UR4, URZ, URZ ;  /* 0x000000ff042b7290 */ /* 0x000fe2000fffe1ff */
[----:B-12-4-:R-:W-:-:S11]  /*1ca0*/  UMOV UR6, URZ ;  /* 0x000000ff00067c82 */ /* 0x016fd60008000000 */
.L_x_43:
[----:B-1----:R-:W1:Y:S02]  /*1cb0*/  S2UR UR4, SR_CgaCtaId ;  /* 0x00000000000479c3 */ /* 0x002e640000008800 */
[----:B-1----:R-:W-:-:S09]  /*1cc0*/  UISETP.NE.AND UP0, UPT, UR4, URZ, UPT ;  /* 0x000000ff0400728c */ /* 0x002fd2000bf05270 */
[----:B------:R-:W-:Y:S05]  /*1cd0*/  BRA.U UP0, `(.L_x_24) ;  /* 0x0000000100287547 */ /* 0x000fea000b800000 */
[----:B------:R-:W-:Y:S02]  /*1ce0*/  LEA R0, R9, UR13, 0x3 ;  /* 0x0000000d09007c11 */ /* 0x000fe4000f8e18ff */
[----:B------:R-:W-:-:S04]  /*1cf0*/  SHF.L.U32 R3, R8, 0x1f, RZ ;  /* 0x0000001f08037819 */ /* 0x000fc800000006ff */
[----:B------:R-:W1:Y:S02]  /*1d00*/  SYNCS.PHASECHK.TRANS64.TRYWAIT P0, [R0+URZ+0x1c0], R3 ;  /* 0x0001c003000075a7 */ /* 0x000e6400080011ff */
[----:B-1----:R-:W-:Y:S05]  /*1d10*/  @!P0 BRA `(.L_x_25) ;  /* 0x0000008400648947 */ /* 0x002fea0003800000 */
.L_x_162:
[----:B------:R2:W-:Y:S01]  /*1d20*/  SYNCS.ARRIVE.TRANS64.A1T0 RZ, [R0+URZ+0x1b0], RZ ;  /* 0x0001b0ff00ff79a7 */ /* 0x0005e200081000ff */
[----:B------:R-:W-:-:S05]  /*1d30*/  VIADD R9, R9, 0x1 ;  /* 0x0000000109097836 */ /* 0x000fca0000000000 */
[----:B------:R-:W-:-:S04]  /*1d40*/  ISETP.NE.AND P0, PT, R9, 0x2, PT ;  /* 0x000000020900780c */ /* 0x000fc80003f05270 */
[----:B-1----:R-:W-:Y:S02]  /*1d50*/  SEL R3, RZ, 0x1, P0 ;  /* 0x00000001ff037807 */ /* 0x002fe40000000000 */
[----:B------:R-:W-:Y:S02]  /*1d60*/  SEL R9, R9, RZ, P0 ;  /* 0x000000ff09097207 */ /* 0x000fe40000000000 */
[----:B------:R-:W-:-:S07]  /*1d70*/  LOP3.LUT R8, R8, R3, RZ, 0x3c, !PT ;  /* 0x0000000308087212 */ /* 0x000fce00078e3cff */
.L_x_24:
[----:B------:R-:W-:Y:S01]  /*1d80*/  ULEA UR4, UR6, UR13, 0x3 ;  /* 0x0000000d06047291 */ /* 0x000fe2000f8e18ff */
[----:B--2---:R-:W-:Y:S01]  /*1d90*/  SHF.L.U32 R0, R12, 0x1f, RZ ;  /* 0x0000001f0c007819 */ /* 0x004fe200000006ff */
[----:B------:R-:W-:Y:S02]  /*1da0*/  UISETP.GE.U32.AND UP0, UPT, UR47, 0x3f, UPT ;  /* 0x0000003f2f00788c */ /* 0x000fe4000bf06070 */
[----:B------:R-:W-:Y:S01]  /*1db0*/  ULEA UR11, UR20, UR46, 0x7 ;  /* 0x0000002e140b7291 */ /* 0x000fe2000f8e38ff */
[----:B------:R-:W-:-:S04]  /*1dc0*/  UMOV UR7, URZ ;  /* 0x000000ff00077c82 */ /* 0x000fc80008000000 */
[----:B------:R1:W2:Y:S01]  /*1dd0*/  SYNCS.PHASECHK.TRANS64.TRYWAIT P0, [UR4+0x80], R0 ;  /* 0x00008000ff0075a7 */ /* 0x0002a20008001104 */
[----:B------:R-:W-:-:S04]  /*1de0*/  ULEA.HI UR4, UR16, UR16, URZ, 0x1 ;  /* 0x0000001010047291 */ /* 0x000fc8000f8f08ff */
[----:B------:R-:W-:-:S04]  /*1df0*/  USHF.L.U32 UR4, UR4, 0x7, URZ ;  /* 0x0000000704047899 */ /* 0x000fc800080006ff */
[----:B------:R-:W-:-:S04]  /*1e00*/  ULOP3.LUT UR35, UR4, 0xffffff00, URZ, 0xc0, !UPT ;  /* 0xffffff0004237892 */ /* 0x000fc8000f8ec0ff */
[----:B------:R-:W-:Y:S01]  /*1e10*/  UIADD3 UR35, UPT, UPT, UR45, UR35, URZ ;  /* 0x000000232d237290 */ /* 0x000fe2000fffe0ff */
[----:B------:R-:W-:Y:S11]  /*1e20*/  BRA.U !UP0, `(.L_x_26) ;  /* 0x0000000108c87547 */ /* 0x000ff6000b800000 */
[----:B------:R-:W-:Y:S01]  /*1e30*/  UMOV UR16, UR43 ;  /* 0x0000002b00107c82 */ /* 0x000fe20008000000 */
[----:B------:R-:W-:Y:S01]  /*1e40*/  UMOV UR4, UR6 ;  /* 0x0000000600047c82 */ /* 0x000fe20008000000 */
[----:B------:R-:W-:-:S05]  /*1e50*/  UMOV UR34, URZ ;  /* 0x000000ff00227c82 */ /* 0x000fca0008000000 */
.L_x_32:
[----:B------:R-:W-:Y:S01]  /*1e60*/  ULEA UR33, UR4, UR13, 0x3 ;  /* 0x0000000d04217291 */ /* 0x000fe2000f8e18ff */
[----:B------:R-:W-:Y:S01]  /*1e70*/  @P3 MOV R2, 0x6000 ;  /* 0x0000600000023802 */ /* 0x000fe20000000f00 */
[----:B--234-:R-:W-:Y:S10]  /*1e80*/  @P0 BRA `(.L_x_27) ;  /* 0x00000000000c0947 */ /* 0x01cff40003800000 */
[----:B------:R-:W-:-:S04]  /*1e90*/  SHF.L.U32 R3, R12, 0x1f, RZ ;  /* 0x0000001f0c037819 */ /* 0x000fc800000006ff */
[----:B------:R-:W2:Y:S02]  /*1ea0*/  SYNCS.PHASECHK.TRANS64.TRYWAIT P0, [UR33+0x80], R3 ;  /* 0x00008003ff0075a7 */ /* 0x000ea40008001121 */
[----:B--2---:R-:W-:Y:S05]  /*1eb0*/  @!P0 BRA `(.L_x_28) ;  /* 0x0000008400108947 */ /* 0x004fea0003800000 */
.L_x_27:
[----:B------:R2:W-:Y:S01]  /*1ec0*/  @P3 SYNCS.ARRIVE.TRANS64 RZ, [UR33], R2 ;  /* 0x00000002ffff39a7 */ /* 0x0005e20008000021 */
[----:B------:R-:W-:Y:S02]  /*1ed0*/  ULOP3.LUT UR5, UR21, 0x2, URZ, 0xfc, !UPT ;  /* 0x0000000215057892 */ /* 0x000fe4000f8efcff */
[----:B------:R-:W-:Y:S02]  /*1ee0*/  UIADD3 UR16, UPT, UPT, UR16, 0x1, URZ ;  /* 0x0000000110107890 */ /* 0x000fe4000fffe0ff */
[----:B------:R-:W-:Y:S02]  /*1ef0*/  UISETP.NE.AND UP0, UPT, UR5, 0x2, UPT ;  /* 0x000000020500788c */ /* 0x000fe4000bf05270 */
[----:B------:R-:W-:-:S07]  /*1f00*/  UISETP.NE.AND UP2, UPT, UR16, 0x1, UPT ;  /* 0x000000011000788c */ /* 0x000fce000bf45270 */
[----:B------:R-:W-:Y:S05]  /*1f10*/  BRA.U UP0, `(.L_x_29) ;  /* 0x0000000100047547 */ /* 0x000fea000b800000 */
[----:B------:R-:W-:Y:S05]  /*1f20*/  BPT.TRAP 0x1 ;  /* 0x000000040000795c */ /* 0x000fea0000300000 */
.L_x_29:
[----:B------:R-:W-:Y:S04]  /*1f30*/  BSSY.RECONVERGENT B0, `(.L_x_30) ;  /* 0x0000003000007945 */ /* 0x000fe80003800200 */
[----:B------:R-:W-:Y:S05]  /*1f40*/  @!P2 BRA `(.L_x_31) ;  /* 0x000000000004a947 */ /* 0x000fea0003800000 */
[----:B------:R-:W-:Y:S05]  /*1f50*/  BPT.TRAP 0x1 ;  /* 0x000000040000795c */ /* 0x000fea0000300000 */
.L_x_31:
[----:B------:R-:W-:Y:S05]  /*1f60*/  BSYNC.RECONVERGENT B0 ;  /* 0x0000000000007941 */ /* 0x000fea0003800200 */
.L_x_30:
[----:B------:R-:W-:Y:S02]  /*1f70*/  UIADD3 UR5, UPT, UPT, UR4, 0x1, URZ ;  /* 0x0000000104057890 */ /* 0x000fe4000fffe0ff */
[----:B------:R-:W-:Y:S02]  /*1f80*/  USHF.L.U32 UR8, UR4, 0xc, URZ ;  /* 0x0000000c04087899 */ /* 0x000fe400080006ff */
[----:B------:R-:W-:Y:S02]  /*1f90*/  UISETP.NE.AND UP0, UPT, UR5, 0x10, UPT ;  /* 0x000000100500788c */ /* 0x000fe4000bf05270 */
[----:B------:R-:W-:Y:S02]  /*1fa0*/  ULOP3.LUT UR32, UR8, UR28, URZ, 0xfc, !UPT ;  /* 0x0000001c08207292 */ /* 0x000fe4000f8efcff */
[----:B------:R-:W-:Y:S02]  /*1fb0*/  USEL UR7, URZ, 0x1, UP0 ;  /* 0x00000001ff077887 */ /* 0x000fe40008000000 */
[----:B------:R-:W-:-:S02]  /*1fc0*/  USEL UR6, UR5, URZ, UP0 ;  /* 0x000000ff05067287 */ /* 0x000fc40008000000 */
[----:B------:R-:W-:Y:S02]  /*1fd0*/  UIADD3 UR14, UP1, UPT, UR26, 0x80, URZ ;  /* 0x000000801a0e7890 */ /* 0x000fe4000ff3e0ff */
[----:B------:R-:W-:Y:S01]  /*1fe0*/  ULEA UR5, UR6, UR13, 0x3 ;  /* 0x0000000d06057291 */ /* 0x000fe2000f8e18ff */
[----:B------:R-:W-:Y:S01]  /*1ff0*/  LOP3.LUT R12, R12, UR7, RZ, 0x3c, !PT ;  /* 0x000000070c0c7c12 */ /* 0x000fe2000f8e3cff */
[----:B------:R-:W-:Y:S02]  /*2000*/  ULEA UR32, UR32, UR13, 0x1 ;  /* 0x0000000d20207291 */ /* 0x000fe4000f8e08ff */
[----:B------:R-:W-:Y:S01]  /*2010*/  UIADD3 UR4, UP0, UPT, UR26, 0x180, URZ ;  /* 0x000001801a047890 */ /* 0x000fe2000ff1e0ff */
[----:B-1----:R-:W-:Y:S01]  /*2020*/  SHF.L.U32 R0, R12, 0x1f, RZ ;  /* 0x0000001f0c007819 */ /* 0x002fe200000006ff */
[----:B------:R-:W-:Y:S02]  /*2030*/  ULOP3.LUT UR33, UR33, 0xfefffff8, URZ, 0xc0, !UPT ;  /* 0xfefffff821217892 */ /* 0x000fe4000f8ec0ff */
[----:B------:R-:W-:Y:S01]  /*2040*/  UIADD3.X UR15, UPT, UPT, URZ, UR27, URZ, UP1, !UPT ;  /* 0x0000001bff0f7290 */ /* 0x000fe20008ffe4ff */
[----:B------:R3:W4:Y:S01]  /*2050*/  SYNCS.PHASECHK.TRANS64.TRYWAIT P0, [UR5+0x80], R0 ;  /* 0x00008000ff0075a7 */ /* 0x0007220008001105 */
[----:B------:R-:W-:-:S02]  /*2060*/  UIADD3 UR32, UPT, UPT, UR32, 0x8600, URZ ;  /* 0x0000860020207890 */ /* 0x000fc4000fffe0ff */
[----:B------:R-:W-:Y:S02]  /*2070*/  UPRMT UR7, URZ, 0x5410, UR24 ;  /* 0x00005410ff077896 */ /* 0x000fe40008000018 */
[----:B------:R-:W-:Y:S02]  /*2080*/  UIADD3 UR8, UPT, UPT, UR13, 0x28600, UR8 ;  /* 0x000286000d087890 */ /* 0x000fe4000fffe008 */
[----:B------:R-:W-:Y:S01]  /*2090*/  UIADD3.X UR5, UPT, UPT, URZ, UR27, URZ, UP0, !UPT ;  /* 0x0000001bff057290 */ /* 0x000fe200087fe4ff */
[----:B------:R-:W-:Y:S01]  /*20a0*/  UMOV UR18, 0x0 ;  /* 0x0000000000127882 */ /* 0x000fe20000000000 */
[----:B------:R-:W-:Y:S01]  /*20b0*/  UMOV UR19, 0x10000000 ;  /* 0x1000000000137882 */ /* 0x000fe20000000000 */
[----:B------:R-:W-:Y:S01]  /*20c0*/  UMOV UR10, UR34 ;  /* 0x00000022000a7c82 */ /* 0x000fe20008000000 */
[----:B------:R-:W-:Y:S01]  /*20d0*/  UMOV UR12, UR36 ;  /* 0x00000024000c7c82 */ /* 0x000fe20008000000 */
[----:B------:R-:W-:Y:S01]  /*20e0*/  UMOV UR9, UR33 ;  /* 0x0000002100097c82 */ /* 0x000fe20008000000 */
[----:B------:R1:W-:Y:S03]  /*20f0*/  UTMALDG.3D.MULTICAST.2CTA [UR32], [UR14], UR7, desc[UR18] ;  /* 0x000012200e0073b4 */ /* 0x0003e60008211807 */
[----:B------:R2:W-:Y:S01]  /*2100*/  UTMALDG.3D.2CTA [UR8], [UR4], desc[UR18] ;  /* 0x00001208040075b4 */ /* 0x0005e20008211000 */
[----:B-1----:R-:W-:Y:S01]  /*2110*/  UIADD3 UR34, UPT, UPT, UR34, 0x20, URZ ;  /* 0x0000002022227890 */ /* 0x002fe2000fffe0ff */
[----:B------:R-:W-:Y:S01]  /*2120*/  UMOV UR7, UR29 ;  /* 0x0000001d00077c82 */ /* 0x000fe20008000000 */
[----:B--2---:R-:W-:Y:S01]  /*2130*/  UMOV UR4, UR6 ;  /* 0x0000000600047c82 */ /* 0x004fe20008000000 */
[----:B------:R-:W-:Y:S09]  /*2140*/  BRA.U UP2, `(.L_x_32) ;  /* 0xfffffffd02447547 */ /* 0x000ff2000b83ffff */
.L_x_26:
[----:B------:R-:W-:Y:S01]  /*2150*/  ULEA UR4, UR6, UR13, 0x3 ;  /* 0x0000000d06047291 */ /* 0x000fe2000f8e18ff */
[----:B-1-3--:R-:W-:Y:S01]  /*2160*/  SHF.L.U32 R0, R12, 0x1f, RZ ;  /* 0x0000001f0c007819 */ /* 0x00afe200000006ff */
[----:B------:R-:W-:Y:S01]  /*2170*/  @!P1 SYNCS.ARRIVE.TRANS64.A1T0 RZ, [UR13+0x148], RZ ;  /* 0x000148ffffff99a7 */ /* 0x000fe2000810000d */
[----:B------:R-:W-:-:S06]  /*2180*/  UISETP.GT.AND UP0, UPT, UR41, UR40, UPT ;  /* 0x000000282900728c */ /* 0x000fcc000bf04270 */
[----:B--2-4-:R1:W2:Y:S03]  /*2190*/  SYNCS.PHASECHK.TRANS64.TRYWAIT P0, [UR4+0x80], R0 ;  /* 0x00008000ff0075a7 */ /* 0x0142a60008001104 */
[----:B------:R-:W-:Y:S05]  /*21a0*/  BRA.U !UP0, `(.L_x_33) ;  /* 0x0000000108c07547 */ /* 0x000fea000b800000 */
[----:B------:R-:W-:Y:S01]  /*21b0*/  UIADD3 UR25, UPT, UPT, UR44, UR7, URZ ;  /* 0x000000072c197290 */ /* 0x000fe2000fffe0ff */
[----:B------:R-:W-:-:S11]  /*21c0*/  UMOV UR4, UR6 ;  /* 0x0000000600047c82 */ /* 0x000fd60008000000 */
.L_x_39:
[----:B------:R-:W-:Y:S01]  /*21d0*/  ULEA UR17, UR4, UR13, 0x3 ;  /* 0x0000000d04117291 */ /* 0x000fe2000f8e18ff */
[----:B--2---:R-:W-:Y:S01]  /*21e0*/  @P3 MOV R2, 0x6000 ;  /* 0x0000600000023802 */ /* 0x004fe20000000f00 */
[----:B--2-4-:R-:W-:Y:S10]  /*21f0*/  @P0 BRA `(.L_x_34) ;  /* 0x00000000000c0947 */ /* 0x014ff40003800000 */
[----:B------:R-:W-:-:S04]  /*2200*/  SHF.L.U32 R3, R12, 0x1f, RZ ;  /* 0x0000001f0c037819 */ /* 0x000fc800000006ff */
[----:B------:R-:W2:Y:S02]  /*2210*/  SYNCS.PHASECHK.TRANS64.TRYWAIT P0, [UR17+0x80], R3 ;  /* 0x00008003ff0075a7 */ /* 0x000ea40008001111 */
[----:B--2---:R-:W-:Y:S05]  /*2220*/  @!P0 BRA `(.L_x_35) ;  /* 0x00000080004c8947 */ /* 0x004fea0003800000 */
.L_x_34:
[----:B------:R2:W-:Y:S01]  /*2230*/  @P3 SYNCS.ARRIVE.TRANS64 RZ, [UR17], R2 ;  /* 0x00000002ffff39a7 */ /* 0x0005e20008000011 */
[----:B------:R-:W-:-:S04]  /*2240*/  ULOP3.LUT UR5, UR21, 0x2, URZ, 0xfc, !UPT ;  /* 0x0000000215057892 */ /* 0x000fc8000f8efcff */
[----:B------:R-:W-:-:S09]  /*2250*/  UISETP.NE.AND UP0, UPT, UR5, 0x2, UPT ;  /* 0x000000020500788c */ /* 0x000fd2000bf05270 */
[----:B------:R-:W-:Y:S05]  /*2260*/  BRA.U UP0, `(.L_x_36) ;  /* 0x0000000100047547 */ /* 0x000fea000b800000 */
[----:B------:R-:W-:Y:S05]  /*2270*/  BPT.TRAP 0x1 ;  /* 0x000000040000795c */ /* 0x000fea0000300000 */
.L_x_36:
[----:B------:R-:W-:Y:S04]  /*2280*/  BSSY.RECONVERGENT B0, `(.L_x_37) ;  /* 0x0000003000007945 */ /* 0x000fe80003800200 */
[----:B------:R-:W-:Y:S05]  /*2290*/  @!P2 BRA `(.L_x_38) ;  /* 0x000000000004a947 */ /* 0x000fea0003800000 */
[----:B------:R-:W-:Y:S05]  /*22a0*/  BPT.TRAP 0x1 ;  /* 0x000000040000795c */ /* 0x000fea0000300000 */
.L_x_38:
[----:B------:R-:W-:Y:S05]  /*22b0*/  BSYNC.RECONVERGENT B0 ;  /* 0x0000000000007941 */ /* 0x000fea0003800200 */
.L_x_37:
[----:B------:R-:W-:Y:S02]  /*22c0*/  UIADD3 UR5, UPT, UPT, UR4, 0x1, URZ ;  /* 0x0000000104057890 */ /* 0x000fe4000fffe0ff */
[----:B------:R-:W-:Y:S02]  /*22d0*/  UIADD3 UR14, UP1, UPT, UR26, 0x80, URZ ;  /* 0x000000801a0e7890 */ /* 0x000fe4000ff3e0ff */
[----:B------:R-:W-:Y:S02]  /*22e0*/  UISETP.NE.AND UP0, UPT, UR5, 0x10, UPT ;  /* 0x000000100500788c */ /* 0x000fe4000bf05270 */
[----:B------:R-:W-:Y:S02]  /*22f0*/  ULEA UR16, UR4, UR30, 0xd ;  /* 0x0000001e04107291 */ /* 0x000fe4000f8e68ff */
[----:B------:R-:W-:Y:S02]  /*2300*/  USEL UR8, URZ, 0x1, UP0 ;  /* 0x00000001ff087887 */ /* 0x000fe40008000000 */
[----:B------:R-:W-:-:S02]  /*2310*/  USEL UR6, UR5, URZ, UP0 ;  /* 0x000000ff05067287 */ /* 0x000fc40008000000 */
[----:B------:R-:W-:Y:S02]  /*2320*/  UIADD3 UR22, UP0, UPT, UR26, 0x180, URZ ;  /* 0x000001801a167890 */ /* 0x000fe4000ff1e0ff */
[----:B------:R-:W-:Y:S01]  /*2330*/  LOP3.LUT R12, R12, UR8, RZ, 0x3c, !PT ;  /* 0x000000080c0c7c12 */ /* 0x000fe2000f8e3cff */
[----:B------:R-:W-:Y:S02]  /*2340*/  ULEA UR8, UR4, UR13, 0xc ;  /* 0x0000000d04087291 */ /* 0x000fe4000f8e60ff */
[----:B------:R-:W-:Y:S01]  /*2350*/  ULEA UR5, UR6, UR13, 0x3 ;  /* 0x0000000d06057291 */ /* 0x000fe2000f8e18ff */
[----:B-1----:R-:W-:Y:S01]  /*2360*/  SHF.L.U32 R0, R12, 0x1f, RZ ;  /* 0x0000001f0c007819 */ /* 0x002fe200000006ff */
[----:B------:R-:W-:Y:S02]  /*2370*/  USHF.L.U32 UR18, UR7, 0x5, URZ ;  /* 0x0000000507127899 */ /* 0x000fe400080006ff */
[----:B------:R-:W-:Y:S02]  /*2380*/  ULOP3.LUT UR17, UR17, 0xfefffff8, URZ, 0xc0, !UPT ;  /* 0xfefffff811117892 */ /* 0x000fe4000f8ec0ff */
[----:B------:R-:W-:-:S02]  /*2390*/  UIADD3.X UR15, UPT, UPT, URZ, UR27, URZ, UP1, !UPT ;  /* 0x0000001bff0f7290 */ /* 0x000fc40008ffe4ff */
[----:B------:R-:W-:Y:S01]  /*23a0*/  UPRMT UR4, URZ, 0x5410, UR24 ;  /* 0x00005410ff047896 */ /* 0x000fe20008000018 */
[----:B------:R3:W4:Y:S01]  /*23b0*/  SYNCS.PHASECHK.TRANS64.TRYWAIT P0, [UR5+0x80], R0 ;  /* 0x00008000ff0075a7 */ /* 0x0007220008001105 */
[----:B------:R-:W-:Y:S02]  /*23c0*/  UIADD3 UR8, UPT, UPT, UR8, 0x28600, URZ ;  /* 0x0002860008087890 */ /* 0x000fe4000fffe0ff */
[----:B------:R-:W-:Y:S01]  /*23d0*/  UIADD3.X UR23, UPT, UPT, URZ, UR27, URZ, UP0, !UPT ;  /* 0x0000001bff177290 */ /* 0x000fe200087fe4ff */
[----:B------:R-:W-:Y:S01]  /*23e0*/  UMOV UR32, 0x0 ;  /* 0x0000000000207882 */ /* 0x000fe20000000000 */
[----:B------:R-:W-:Y:S01]  /*23f0*/  UMOV UR33, 0x10000000 ;  /* 0x1000000000217882 */ /* 0x000fe20000000000 */
[----:B------:R-:W-:Y:S01]  /*2400*/  UMOV UR19, UR35 ;  /* 0x0000002300137c82 */ /* 0x000fe20008000000 */
[----:B------:R-:W-:Y:S01]  /*2410*/  UMOV UR20, UR36 ;  /* 0x0000002400147c82 */ /* 0x000fe20008000000 */
[----:B------:R-:W-:Y:S01]  /*2420*/  UMOV UR12, UR36 ;  /* 0x00000024000c7c82 */ /* 0x000fe20008000000 */
[----:B------:R-:W-:Y:S01]  /*2430*/  UMOV UR9, UR17 ;  /* 0x0000001100097c82 */ /* 0x000fe20008000000 */
[----:B------:R-:W-:Y:S01]  /*2440*/  UMOV UR10, UR18 ;  /* 0x00000012000a7c82 */ /* 0x000fe20008000000 */
[----:B------:R1:W-:Y:S01]  /*2450*/  UTMALDG.3D.MULTICAST.2CTA [UR16], [UR14], UR4, desc[UR32] ;  /* 0x000020100e0073b4 */ /* 0x0003e20008211804 */
[----:B------:R-:W-:-:S04]  /*2460*/  UIADD3 UR7, UPT, UPT, UR7, 0x1, URZ ;  /* 0x0000000107077890 */ /* 0x000fc8000fffe0ff */
[----:B------:R-:W-:Y:S01]  /*2470*/  UISETP.NE.AND UP0, UPT, UR7, UR25, UPT ;  /* 0x000000190700728c */ /* 0x000fe2000bf05270 */
[----:B------:R3:W-:Y:S01]  /*2480*/  UTMALDG.3D.2CTA [UR8], [UR22], desc[UR32] ;  /* 0x00002008160075b4 */ /* 0x0007e20008211000 */
[----:B-1----:R-:W-:-:S07]  /*2490*/  UMOV UR4, UR6 ;  /* 0x0000000600047c82 */ /* 0x002fce0008000000 */
[----:B---3--:R-:W-:Y:S05]  /*24a0*/  BRA.U UP0, `(.L_x_39) ;  /* 0xfffffffd00487547 */ /* 0x008fea000b83ffff */
.L_x_33:
[C---:B------:R-:W-:Y:S01]  /*24b0*/  LEA R3, R11.reuse, UR13, 0x3 ;  /* 0x0000000d0b037c11 */ /* 0x040fe2000f8e18ff */
[----:B------:R-:W-:Y:S01]  /*24c0*/  NOP ;  /* 0x0000000000007918 */ /* 0x000fe20000000000 */
[----:B-1----:R-:W-:Y:S02]  /*24d0*/  SHF.L.U32 R0, R10, 0x1f, RZ ;  /* 0x0000001f0a007819 */ /* 0x002fe400000006ff */
[----:B------:R-:W-:Y:S02]  /*24e0*/  LEA R5, R11, UR13, 0x4 ;  /* 0x0000000d0b057c11 */ /* 0x000fe4000f8e20ff */
[----:B--2-4-:R-:W1:Y:S02]  /*24f0*/  SYNCS.PHASECHK.TRANS64.TRYWAIT P0, [R3+URZ+0x150], R0 ;  /* 0x00015000030075a7 */ /* 0x014e6400080011ff */
[----:B-1----:R-:W-:Y:S05]  /*2500*/  @!P0 BRA `(.L_x_40) ;  /* 0x0000007c00ac8947 */ /* 0x002fea0003800000 */
.L_x_165:
[----:B------:R-:W2:Y:S01]  /*2510*/  LDS.128 R4, [R5+0x1e0] ;  /* 0x0001e00005047984 */ /* 0x000ea20000000c00 */
[----:B------:R-:W-:Y:S01]  /*2520*/  UISETP.GE.AND UP0, UPT, UR42, 0x1, UPT ;  /* 0x000000012a00788c */ /* 0x000fe2000bf06270 */
[----:B------:R-:W-:Y:S01]  /*2530*/  @!PT LDS RZ, [RZ] ;  /* 0x00000000fffff984 */ /* 0x000fe20000000800 */
[----:B------:R-:W-:Y:S01]  /*2540*/  @!PT LDS RZ, [RZ] ;  /* 0x00000000fffff984 */ /* 0x000fe20000000800 */
[----:B------:R-:W-:Y:S01]  /*2550*/  @!PT LDS RZ, [RZ] ;  /* 0x00000000fffff984 */ /* 0x000fe20000000800 */
[----:B------:R-:W-:Y:S01]  /*2560*/  @!PT LDS RZ, [RZ] ;  /* 0x00000000fffff984 */ /* 0x000fe20000000800 */
[----:B------:R3:W-:Y:S06]  /*2570*/  MEMBAR.ALL.CTA ;  /* 0x0000000000007992 */ /* 0x0007ec0000008000 */
[----:B---3--:R-:W3:Y:S01]  /*2580*/  FENCE.VIEW.ASYNC.S ;  /* 0x00000000000073c6 */ /* 0x008ee20000000000 */
[----:B--2---:R-:W-:-:S13]  /*2590*/  LOP3.LUT P0, RZ, R6, 0x1, RZ, 0xc0, !PT ;  /* 0x0000000106ff7812 */ /* 0x004fda000780c0ff */
[----:B---3--:R-:W-:Y:S01]  /*25a0*/  VOTEU.ANY UP1, P0 ;  /* 0x0000000000ff7886 */ /* 0x008fe20000020100 */
[----:B------:R-:W-:-:S13]  /*25b0*/  PLOP3.LUT P0, PT, PT, PT, UP1, 0x80, 0x8 ;  /* 0x000000000008781c */ /* 0x000fda0003f0f018 */
[----:B-1----:R-:W-:Y:S02]  /*25c0*/  @P0 LOP3.LUT R0, R5, 0xffff, RZ, 0xc0, !PT ;  /* 0x0000ffff05000812 */ /* 0x002fe400078ec0ff */
[----:B------:R-:W-:Y:S02]  /*25d0*/  @P0 MOV R2, R4 ;  /* 0x0000000400020202 */ /* 0x000fe40000000f00 */
[----:B------:R-:W-:Y:S01]  /*25e0*/  @P0 R2UR UR5, R0 ;  /* 0x00000000000502ca */ /* 0x000fe200000e0000 */
[----:B------:R-:W-:Y:S01]  /*25f0*/  VIADD R0, R3, 0x160 ;  /* 0x0000016003007836 */ /* 0x000fe20000000000 */
[----:B------:R-:W-:Y:S02]  /*2600*/  @P0 SHF.R.U32.HI R4, RZ, 0x10, R5 ;  /* 0x00000010ff040819 */ /* 0x000fe40000011605 */
[----:B------:R-:W-:Y:S02]  /*2610*/  @P0 R2UR UR7, R2 ;  /* 0x00000000020702ca */ /* 0x000fe400000e0000 */
[----:B------:R-:W-:-:S02]  /*2620*/  PRMT R0, RZ, 0x654, R0 ;  /* 0x00000654ff007816 */ /* 0x000fc40000000000 */
[----:B------:R-:W-:Y:S02]  /*2630*/  @P0 R2UR UR4, R4 ;  /* 0x00000000040402ca */ /* 0x000fe400000e0000 */
[----:B------:R1:W-:Y:S03]  /*2640*/  SYNCS.ARRIVE.TRANS64.RED.A1T0 RZ, [R0+URZ], RZ ;  /* 0x000000ff00ff79a7 */ /* 0x0003e600081004ff */
[----:B------:R-:W-:-:S04]  /*2650*/  @UP1 UMOV UR31, UR5 ;  /* 0x00000005001f1c82 */ /* 0x000fc80008000000 */
[----:B------:R-:W-:-:S04]  /*2660*/  @UP1 UMOV UR37, UR7 ;  /* 0x0000000700251c82 */ /* 0x000fc80008000000 */
[----:B------:R-:W-:Y:S01]  /*2670*/  @UP1 UMOV UR36, UR4 ;  /* 0x0000000400241c82 */ /* 0x000fe20008000000 */
[----:B------:R-:W-:Y:S05]  /*2680*/  BRA.U !UP0, `(.L_x_41) ;  /* 0x0000000108d47547 */ /* 0x000fea000b800000 */
[----:B------:R-:W2:Y:S01]  /*2690*/  LDCU.128 UR16, c[0x0][0xb10] ;  /* 0x00016200ff1077ac */ /* 0x000ea20008000c00 */
[----:B------:R-:W3:Y:S01]  /*26a0*/  LDCU UR12, c[0x0][0xb20] ;  /* 0x00016400ff0c77ac */ /* 0x000ee20008000800 */
[----:B------:R-:W4:Y:S01]  /*26b0*/  LDCU UR20, c[0x0][0xb0c] ;  /* 0x00016180ff1477ac */ /* 0x000f220008000800 */
[----:B------:R-:W1:Y:S01]  /*26c0*/  LDCU.64 UR8, c[0x0][0xb28] ;  /* 0x00016500ff0877ac */ /* 0x000e620008000a00 */
[----:B------:R-:W-:Y:S02]  /*26d0*/  UISETP.NE.AND UP3, UPT, UR42, 0x1, UPT ;  /* 0x000000012a00788c */ /* 0x000fe4000bf65270 */
[----:B--2---:R-:W-:Y:S02]  /*26e0*/  UIMAD.WIDE.U32 UR10, UR38, UR19, URZ ;  /* 0x00000013260a72a5 */ /* 0x004fe4000f8e00ff */
[----:B------:R-:W-:Y:S02]  /*26f0*/  UIMAD.WIDE.U32 UR4, UR39, UR16, URZ ;  /* 0x00000010270472a5 */ /* 0x000fe4000f8e00ff */
[----:B------:R-:W-:-:S02]  /*2700*/  UISETP.NE.AND UP0, UPT, UR18, 0x1, UPT ;  /* 0x000000011200788c */ /* 0x000fc4000bf05270 */
[----:B------:R-:W-:Y:S01]  /*2710*/  UIMAD.WIDE.U32 UR22, UR31, UR19, URZ ;  /* 0x000000131f1672a5 */ /* 0x000fe2000f8e00ff */
[----:B------:R-:W-:Y:S02]  /*2720*/  UMOV UR10, UR11 ;  /* 0x0000000b000a7c82 */ /* 0x000fe40008000000 */
[----:B------:R-:W-:Y:S01]  /*2730*/  UMOV UR4, UR5 ;  /* 0x0000000500047c82 */ /* 0x000fe20008000000 */
[----:B---3--:R-:W-:Y:S02]  /*2740*/  USHF.R.U32.HI UR10, URZ, UR12, UR10 ;  /* 0x0000000cff0a7299 */ /* 0x008fe4000801160a */
[----:B----4-:R-:W-:Y:S02]  /*2750*/  UISETP.NE.AND UP2, UPT, UR20, 0x1, UPT ;  /* 0x000000011400788c */ /* 0x010fe4000bf45270 */
[----:B------:R-:W-:Y:S02]  /*2760*/  USHF.R.U32.HI UR4, URZ, UR17, UR4 ;  /* 0x00000011ff047299 */ /* 0x000fe40008011604 */
[----:B------:R-:W-:-:S02]  /*2770*/  USEL UR5, UR38, UR10, !UP0 ;  /* 0x0000000a26057287 */ /* 0x000fc4000c000000 */
[----:B------:R-:W-:Y:S02]  /*2780*/  USEL UR7, UR39, UR4, !UP2 ;  /* 0x0000000427077287 */ /* 0x000fe4000d000000 */
[----:B-1----:R-:W-:Y:S01]  /*2790*/  UIMAD.WIDE.U32 UR10, UR5, UR8, URZ ;  /* 0x00000008050a72a5 */ /* 0x002fe2000f8e00ff */
[----:B------:R-:W-:Y:S01]  /*27a0*/  UMOV UR4, UR23 ;  /* 0x0000001700047c82 */ /* 0x000fe20008000000 */
[----:B------:R-:W-:Y:S02]  /*27b0*/  UIMAD.WIDE.U32 UR14, UR37, UR16, URZ ;  /* 0x00000010250e72a5 */ /* 0x000fe4000f8e00ff */
[----:B------:R-:W-:-:S03]  /*27c0*/  UIMAD.WIDE.U32 UR22, UR7, UR8, URZ ;  /* 0x00000008071672a5 */ /* 0x000fc6000f8e00ff */
[----:B------:R-:W-:Y:S01]  /*27d0*/  UMOV UR10, UR11 ;  /* 0x0000000b000a7c82 */ /* 0x000fe20008000000 */
[----:B------:R-:W-:Y:S02]  /*27e0*/  USHF.R.U32.HI UR4, URZ, UR12, UR4 ;  /* 0x0000000cff047299 */ /* 0x000fe40008011604 */
[----:B------:R-:W-:Y:S01]  /*27f0*/  @UP3 USHF.R.U32.HI UR5, URZ, UR9, UR10 ;  /* 0x00000009ff053299 */ /* 0x000fe2000801160a */
[----:B------:R-:W-:Y:S01]  /*2800*/  UMOV UR14, UR15 ;  /* 0x0000000f000e7c82 */ /* 0x000fe20008000000 */
[----:B------:R-:W-:Y:S01]  /*2810*/  UMOV UR22, UR23 ;  /* 0x0000001700167c82 */ /* 0x000fe20008000000 */
[----:B------:R-:W-:Y:S02]  /*2820*/  USHF.R.U32.HI UR17, URZ, UR17, UR14 ;  /* 0x00000011ff117299 */ /* 0x000fe4000801160e */
[----:B------:R-:W-:Y:S02]  /*2830*/  USEL UR4, UR31, UR4, !UP0 ;  /* 0x000000041f047287 */ /* 0x000fe4000c000000 */
[----:B------:R-:W-:-:S02]  /*2840*/  @UP3 USHF.R.U32.HI UR7, URZ, UR9, UR22 ;  /* 0x00000009ff073299 */ /* 0x000fc40008011616 */
[----:B------:R-:W-:Y:S02]  /*2850*/  UIMAD UR10, UR42, UR5, URZ ;  /* 0x000000052a0a72a4 */ /* 0x000fe4000f8e02ff */
[----:B------:R-:W-:Y:S02]  /*2860*/  USEL UR5, UR37, UR17, !UP2 ;  /* 0x0000001125057287 */ /* 0x000fe4000d000000 */
[----:B------:R-:W-:Y:S02]  /*2870*/  UIMAD UR12, UR42, UR7, URZ ;  /* 0x000000072a0c72a4 */ /* 0x000fe4000f8e02ff */
[----:B------:R-:W-:Y:S02]  /*2880*/  UISETP.GE.AND UP0, UPT, UR4, UR10, UPT ;  /* 0x0000000a0400728c */ /* 0x000fe4000bf06270 */
[----:B------:R-:W-:Y:S02]  /*2890*/  UIMAD.WIDE.U32 UR10, UR4, UR8, URZ ;  /* 0x00000008040a72a5 */ /* 0x000fe4000f8e00ff */
[----:B------:R-:W-:-:S02]  /*28a0*/  UISETP.GE.OR UP0, UPT, UR5, UR12, UP0 ;  /* 0x0000000c0500728c */ /* 0x000fc40008706670 */
        /* <DEDUP_REMOVED lines=19> */
.L_x_41:
[----:B------:R-:W2:Y:S02]  /*29e0*/  LDCU UR4, c[0x0][0xb30] ;  /* 0x00016600ff0477ac */ /* 0x000ea40008000800 */
[----:B--2---:R-:W-:-:S09]  /*29f0*/  UISETP.NE.AND UP0, UPT, UR4, 0x1, UPT ;  /* 0x000000010400788c */ /* 0x004fd2000bf05270 */
        /* <DEDUP_REMOVED lines=14> */
[----:B------:R-:W-:Y:S02]  /*2ae0*/  UIADD3 UR7, UPT, UPT, UR5, -UR4, URZ ;  /* 0x8000000405077290 */ /* 0x000fe4000fffe0ff */
[----:B------:R-:W-:Y:S02]  /*2af0*/  UIADD3 UR4, UPT, UPT, -UR5, UR4, URZ ;  /* 0x0000000405047290 */ /* 0x000fe4000fffe1ff */
[----:B------:R-:W-:Y:S02]  /*2b00*/  UIMAD UR31, UR7, UR18, UR31 ;  /* 0x00000012071f72a4 */ /* 0x000fe4000f8e021f */
[----:B------:R-:W-:-:S12]  /*2b10*/  UIMAD UR37, UR4, UR10, UR37 ;  /* 0x0000000a042572a4 */ /* 0x000fd8000f8e0225 */
.L_x_42:
[----:B------:R-:W-:Y:S01]  /*2b20*/  VIADD R11, R11, 0x1 ;  /* 0x000000010b0b7836 */ /* 0x000fe20000000000 */
[----:B------:R-:W-:Y:S02]  /*2b30*/  R2UR UR5, R87 ;  /* 0x00000000570572ca */ /* 0x000fe400000e0000 */
[----:B------:R-:W-:Y:S02]  /*2b40*/  R2UR UR4, R86 ;  /* 0x00000000560472ca */ /* 0x000fe400000e0000 */
[C---:B------:R-:W-:Y:S02]  /*2b50*/  ISETP.NE.AND P0, PT, R11.reuse, 0x2, PT ;  /* 0x000000020b00780c */ /* 0x040fe40003f05270 */
[----:B------:R-:W-:Y:S02]  /*2b60*/  PLOP3.LUT P1, PT, PT, PT, PT, 0x80, 0x8 ;  /* 0x000000000008781c */ /* 0x000fe40003f2f070 */
[----:B------:R-:W-:Y:S02]  /*2b70*/  SEL R3, RZ, 0x1, P0 ;  /* 0x00000001ff037807 */ /* 0x000fe40000000000 */
[----:B------:R-:W-:-:S02]  /*2b80*/  SEL R11, R11, RZ, P0 ;  /* 0x000000ff0b0b7207 */ /* 0x000fc40000000000 */
[----:B------:R-:W-:Y:S01]  /*2b90*/  LOP3.LUT R10, R10, R3, RZ, 0x3c, !PT ;  /* 0x000000030a0a7212 */ /* 0x000fe200078e3cff */
[----:B------:R-:W-:Y:S02]  /*2ba0*/  UIADD3 UR16, UPT, UPT, UR37, UR5, URZ ;  /* 0x0000000525107290 */ /* 0x000fe4000fffe0ff */
[----:B------:R-:W-:Y:S01]  /*2bb0*/  UIADD3 UR20, UPT, UPT, UR31, UR4, URZ ;  /* 0x000000041f147290 */ /* 0x000fe2000fffe0ff */
[----:B------:R-:W-:Y:S11]  /*2bc0*/  BRA.U UP1, `(.L_x_43) ;  /* 0xfffffff101387547 */ /* 0x000ff6000b83ffff */
[----:B------:R-:W-:Y:S01]  /*2bd0*/  UIADD3 UR13, UPT, UPT, UR13, 0x80, URZ ;  /* 0x000000800d0d7890 */ /* 0x000fe2000fffe0ff */
[----:B------:R-:W-:-:S03]  /*2be0*/  SHF.L.U32 R3, R12, 0x1f, RZ ;  /* 0x0000001f0c037819 */ /* 0x000fc600000006ff */
[----:B------:R-:W-:-:S09]  /*2bf0*/  ULEA UR4, UR6, UR13, 0x3 ;  /* 0x0000000d06047291 */ /* 0x000fd2000f8e18ff */
[----:B------:R-:W2:Y:S02]  /*2c00*/  SYNCS.PHASECHK.TRANS64.TRYWAIT P0, [UR4], R3 ;  /* 0x00000003ff0075a7 */ /* 0x000ea40008001104 */
[----:B--2---:R-:W-:Y:S05]  /*2c10*/  @!P0 BRA `(.L_x_44) ;  /* 0x0000007400fc8947 */ /* 0x004fea0003800000 */
.L_x_167:
[----:B------:R-:W-:-:S04]  /*2c20*/  UIADD3 UR4, UPT, UPT, UR6, 0x1, URZ ;  /* 0x0000000106047890 */ /* 0x000fc8000fffe0ff */
[----:B------:R-:W-:-:S04]  /*2c30*/  UISETP.NE.AND UP0, UPT, UR4, 0x10, UPT ;  /* 0x000000100400788c */ /* 0x000fc8000bf05270 */
[----:B------:R-:W-:Y:S02]  /*2c40*/  USEL UR6, URZ, 0x1, UP0 ;  /* 0x00000001ff067887 */ /* 0x000fe40008000000 */
[----:B------:R-:W-:-:S04]  /*2c50*/  USEL UR4, UR4, URZ, UP0 ;  /* 0x000000ff04047287 */ /* 0x000fc80008000000 */
[----:B------:R-:W-:Y:S01]  /*2c60*/  ULEA UR5, UR4, UR13, 0x3 ;  /* 0x0000000d04057291 */ /* 0x000fe2000f8e18ff */
[----:B------:R-:W-:-:S04]  /*2c70*/  LOP3.LUT R2, R12, UR6, RZ, 0x3c, !PT ;  /* 0x000000060c027c12 */ /* 0x000fc8000f8e3cff */
[----:B-1----:R-:W-:-:S04]  /*2c80*/  SHF.L.U32 R3, R2, 0x1f, RZ ;  /* 0x0000001f02037819 */ /* 0x002fc800000006ff */
[----:B------:R-:W1:Y:S02]  /*2c90*/  SYNCS.PHASECHK.TRANS64.TRYWAIT P0, [UR5], R3 ;  /* 0x00000003ff0075a7 */ /* 0x000e640008001105 */
[----:B-1----:R-:W-:Y:S05]  /*2ca0*/  @!P0 BRA `(.L_x_45) ;  /* 0x0000007400f08947 */ /* 0x002fea0003800000 */
.L_x_169:
        /* <DEDUP_REMOVED lines=9> */
.L_x_171:
        /* <DEDUP_REMOVED lines=9> */
.L_x_173:
        /* <DEDUP_REMOVED lines=9> */
.L_x_175:
        /* <DEDUP_REMOVED lines=9> */
.L_x_177:
        /* <DEDUP_REMOVED lines=9> */
.L_x_179:
        /* <DEDUP_REMOVED lines=9> */
.L_x_181:
        /* <DEDUP_REMOVED lines=9> */
.L_x_183:
        /* <DEDUP_REMOVED lines=9> */
.L_x_185:
        /* <DEDUP_REMOVED lines=9> */
.L_x_187:
        /* <DEDUP_REMOVED lines=9> */
.L_x_189:
        /* <DEDUP_REMOVED lines=9> */
.L_x_191:
        /* <DEDUP_REMOVED lines=9> */
.L_x_193:
        /* <DEDUP_REMOVED lines=9> */
.L_x_195:
[----:B------:R-:W-:-:S04]  /*3400*/  UIADD3 UR4, UPT, UPT, UR4, 0x1, URZ ;  /* 0x0000000104047890 */ /* 0x000fc8000fffe0ff */
[----:B------:R-:W-:-:S04]  /*3410*/  UISETP.NE.AND UP0, UPT, UR4, 0x10, UPT ;  /* 0x000000100400788c */ /* 0x000fc8000bf05270 */
[----:B------:R-:W-:Y:S02]  /*3420*/  USEL UR5, URZ, 0x1, UP0 ;  /* 0x00000001ff057887 */ /* 0x000fe40008000000 */
[----:B------:R-:W-:-:S04]  /*3430*/  USEL UR4, UR4, URZ, UP0 ;  /* 0x000000ff04047287 */ /* 0x000fc80008000000 */
[----:B------:R-:W-:Y:S01]  /*3440*/  ULEA UR4, UR4, UR13, 0x3 ;  /* 0x0000000d04047291 */ /* 0x000fe2000f8e18ff */
[----:B-1----:R-:W-:-:S04]  /*3450*/  LOP3.LUT R3, R2, UR5, RZ, 0x3c, !PT ;  /* 0x0000000502037c12 */ /* 0x002fc8000f8e3cff */
[----:B------:R-:W-:Y:S01]  /*3460*/  SHF.L.U32 R3, R3, 0x1f, RZ ;  /* 0x0000001f03037819 */ /* 0x000fe200000006ff */
[----:B------:R-:W-:-:S07]  /*3470*/  IMAD.U32 R0, RZ, RZ, UR4 ;  /* 0x00000004ff007e24 */ /* 0x000fce000f8e00ff */
.L_x_59:
[----:B-1----:R1:W2:Y:S02]  /*3480*/  SYNCS.PHASECHK.TRANS64.TRYWAIT P0, [R0+URZ], R3 ;  /* 0x00000003000075a7 */ /* 0x0022a400080011ff */
[----:B--2---:R-:W-:Y:S05]  /*3490*/  @!P0 NANOSLEEP.SYNCS 0x989680 ;  /* 0x009896800000895d */ /* 0x004fea0003900000 */
[----:B------:R-:W2:Y:S02]  /*34a0*/  @!P0 SYNCS.PHASECHK.TRANS64 P0, [R0+URZ], R3 ;  /* 0x00000003000085a7 */ /* 0x000ea400080010ff */
[----:B--2---:R-:W-:Y:S05]  /*34b0*/  @P0 EXIT ;  /* 0x000000000000094d */ /* 0x004fea0003800000 */
[----:B------:R-:W-:Y:S05]  /*34c0*/  BRA `(.L_x_59) ;  /* 0xfffffffc00ec7947 */ /* 0x000fea000383ffff */
.L_x_23:
[----:B------:R-:W2:Y:S02]  /*34d0*/  S2UR UR4, SR_CgaCtaId ;  /* 0x00000000000479c3 */ /* 0x000ea40000008800 */
[----:B--2---:R-:W-:-:S04]  /*34e0*/  UISETP.NE.AND UP0, UPT, UR4, URZ, UPT ;  /* 0x000000ff0400728c */ /* 0x004fc8000bf05270 */
[----:B------:R-:W-:-:S09]  /*34f0*/  UISETP.NE.OR UP0, UPT, UR21, 0x1, UP0 ;  /* 0x000000011500788c */ /* 0x000fd20008705670 */
[----:B------:R-:W-:Y:S05]  /*3500*/  BRA.U UP0, `(.L_x_60) ;  /* 0x00000005004c7547 */ /* 0x000fea000b800000 */
[----:B------:R-:W2:Y:S01]  /*3510*/  S2UR UR5, SR_CgaCtaId ;  /* 0x00000000000579c3 */ /* 0x000ea20000008800 */
[----:B------:R-:W-:Y:S01]  /*3520*/  UMOV UR4, 0x400 ;  /* 0x0000040000047882 */ /* 0x000fe20000000000 */
[----:B------:R-:W-:Y:S01]  /*3530*/  ISETP.GE.U32.AND P2, PT, R0, 0x8, PT ;  /* 0x000000080000780c */ /* 0x000fe20003f46070 */
[----:B------:R-:W-:Y:S01]  /*3540*/  IMAD.MOV.U32 R12, RZ, RZ, 0x1 ;  /* 0x00000001ff0c7424 */ /* 0x000fe200078e00ff */
[----:B------:R-:W-:Y:S02]  /*3550*/  CS2R R10, SRZ ;  /* 0x00000000000a7805 */ /* 0x000fe4000001ff00 */
[----:B------:R-:W-:Y:S01]  /*3560*/  CS2R R8, SRZ ;  /* 0x0000000000087805 */ /* 0x000fe2000001ff00 */
[----:B--2---:R-:W-:-:S03]  /*3570*/  ULEA UR6, UR5, UR4, 0x18 ;  /* 0x0000000405067291 */ /* 0x004fc6000f8ec0ff */
[----:B------:R-:W-:-:S09]  /*3580*/  UMOV UR5, URZ ;  /* 0x000000ff00057c82 */ /* 0x000fd20008000000 */
.L_x_64:
[----:B------:R-:W-:Y:S02]  /*3590*/  LEA R2, R8, UR6, 0x3 ;  /* 0x0000000608027c11 */ /* 0x000fe4000f8e18ff */
[----:B------:R-:W-:-:S03]  /*35a0*/  SHF.L.U32 R5, R9, 0x1f, RZ ;  /* 0x0000001f09057819 */ /* 0x000fc600000006ff */
[----:B------:R-:W-:Y:S01]  /*35b0*/  VIADD R4, R2, 0x1c0 ;  /* 0x000001c002047836 */ /* 0x000fe20000000000 */
[----:B------:R-:W2:Y:S02]  /*35c0*/  SYNCS.PHASECHK.TRANS64.TRYWAIT P0, [R2+URZ+0x1b0], R5 ;  /* 0x0001b005020075a7 */ /* 0x000ea400080011ff */
[----:B--2---:R-:W-:Y:S05]  /*35d0*/  @!P0 BRA `(.L_x_61) ;  /* 0x0000007000f48947 */ /* 0x004fea0003800000 */
.L_x_196:
[----:B------:R-:W-:Y:S01]  /*35e0*/  ULEA UR4, UR5, UR6, 0x3 ;  /* 0x0000000605047291 */ /* 0x000fe2000f8e18ff */
[----:B------:R-:W-:Y:S02]  /*35f0*/  PRMT R4, RZ, 0x654, R4 ;  /* 0x00000654ff047816 */ /* 0x000fe40000000004 */
[----:B--2---:R-:W-:Y:S01]  /*3600*/  SHF.L.U32 R5, R12, 0x1f, RZ ;  /* 0x0000001f0c057819 */ /* 0x004fe200000006ff */
[----:B------:R-:W-:Y:S01]  /*3610*/  UIADD3 UR7, UPT, UPT, UR4, 0x150, URZ ;  /* 0x0000015004077890 */ /* 0x000fe2000fffe0ff */
[----:B------:R2:W-:Y:S05]  /*3620*/  SYNCS.ARRIVE.TRANS64.RED.A1T0 RZ, [R4+URZ], RZ ;  /* 0x000000ff04ff79a7 */ /* 0x0005ea00081004ff */
[----:B------:R-:W-:Y:S01]  /*3630*/  IMAD.U32 R7, RZ, RZ, UR7 ;  /* 0x00000007ff077e24 */ /* 0x000fe2000f8e00ff */
[----:B------:R-:W3:Y:S04]  /*3640*/  SYNCS.PHASECHK.TRANS64.TRYWAIT P0, [UR4+0x160], R5 ;  /* 0x00016005ff0075a7 */ /* 0x000ee80008001104 */
[----:B------:R-:W-:Y:S01]  /*3650*/  PRMT R6, R0, 0x654, R7 ;  /* 0x0000065400067816 */ /* 0x000fe20000000007 */
[----:B--2---:R-:W-:Y:S01]  /*3660*/  @!P2 IMAD.MOV.U32 R4, RZ, RZ, 0x10 ;  /* 0x00000010ff04a424 */ /* 0x004fe200078e00ff */
[----:B---3--:R-:W-:Y:S06]  /*3670*/  @!P0 BRA `(.L_x_62) ;  /* 0x0000007000e08947 */ /* 0x008fec0003800000 */
.L_x_198:
[----:B------:R-:W-:Y:S01]  /*3680*/  ULEA UR8, UR5, UR6, 0x4 ;  /* 0x0000000605087291 */ /* 0x000fe2000f8e20ff */
[----:B------:R-:W-:Y:S01]  /*3690*/  SEL R3, R6, R3, !P2 ;  /* 0x0000000306037207 */ /* 0x000fe20005000000 */
[----:B------:R-:W-:Y:S01]  /*36a0*/  UIADD3 UR9, UPT, UPT, UR4, 0x150, URZ ;  /* 0x0000015004097890 */ /* 0x000fe2000fffe0ff */
[----:B--2---:R-:W-:Y:S01]  /*36b0*/  LEA R2, R11, UR6, 0x3 ;  /* 0x000000060b027c11 */ /* 0x004fe2000f8e18ff */
[----:B------:R-:W-:Y:S01]  /*36c0*/  UIADD3 UR8, UPT, UPT, UR8, 0x1e0, URZ ;  /* 0x000001e008087890 */ /* 0x000fe2000fffe0ff */
[----:B------:R-:W-:Y:S01]  /*36d0*/  SHF.L.U32 R5, R10, 0x1f, RZ ;  /* 0x0000001f0a057819 */ /* 0x000fe200000006ff */
[----:B------:R2:W-:Y:S01]  /*36e0*/  @!P2 SYNCS.ARRIVE.TRANS64.RED RZ, [R3+URZ], R4 ;  /* 0x0000000403ffa9a7 */ /* 0x0005e200080004ff */
[----:B------:R-:W-:Y:S01]  /*36f0*/  UIADD3 UR4, UPT, UPT, UR5, 0x1, URZ ;  /* 0x0000000105047890 */ /* 0x000fe2000fffe0ff */
[----:B------:R-:W-:-:S03]  /*3700*/  VIADD R8, R8, 0x1 ;  /* 0x0000000108087836 */ /* 0x000fc60000000000 */
[----:B------:R-:W-:Y:S02]  /*3710*/  UISETP.NE.AND UP0, UPT, UR4, 0x2, UPT ;  /* 0x000000020400788c */ /* 0x000fe4000bf05270 */
[----:B------:R-:W-:Y:S06]  /*3720*/  UGETNEXTWORKID.BROADCAST [UR8], [UR9] ;  /* 0x00000000080073ca */ /* 0x000fec0008000100 */
[----:B------:R-:W-:Y:S01]  /*3730*/  USEL UR7, URZ, 0x1, UP0 ;  /* 0x00000001ff077887 */ /* 0x000fe20008000000 */
[----:B------:R-:W-:Y:S01]  /*3740*/  ISETP.NE.AND P0, PT, R8, 0x2, PT ;  /* 0x000000020800780c */ /* 0x000fe20003f05270 */
[----:B------:R-:W-:Y:S01]  /*3750*/  USEL UR5, UR4, URZ, UP0 ;  /* 0x000000ff04057287 */ /* 0x000fe20008000000 */
[----:B------:R-:W3:Y:S03]  /*3760*/  SYNCS.PHASECHK.TRANS64.TRYWAIT P1, [R2+URZ+0x150], R5 ;  /* 0x00015005020075a7 */ /* 0x000ee600080211ff */
[----:B------:R-:W-:Y:S01]  /*3770*/  LOP3.LUT R12, R12, UR7, RZ, 0x3c, !PT ;  /* 0x000000070c0c7c12 */ /* 0x000fe2000f8e3cff */
[----:B--23--:R-:W-:Y:S07]  /*3780*/  @!P1 BRA `(.L_x_63) ;  /* 0x0000007000b49947 */ /* 0x00cfee0003800000 */
.L_x_199:
[C---:B------:R-:W-:Y:S01]  /*3790*/  LEA R4, R11.reuse, UR6, 0x4 ;  /* 0x000000060b047c11 */ /* 0x040fe2000f8e20ff */
[----:B--2---:R-:W-:Y:S01]  /*37a0*/  VIADD R2, R2, 0x160 ;  /* 0x0000016002027836 */ /* 0x004fe20000000000 */
[----:B------:R-:W-:Y:S01]  /*37b0*/  SEL R8, R8, RZ, P0 ;  /* 0x000000ff08087207 */ /* 0x000fe20000000000 */
[----:B------:R-:W-:-:S03]  /*37c0*/  VIADD R11, R11, 0x1 ;  /* 0x000000010b0b7836 */ /* 0x000fc60000000000 */
[----:B------:R-:W2:Y:S01]  /*37d0*/  LDS.128 R4, [R4+0x1e0] ;  /* 0x0001e00004047984 */ /* 0x000ea20000000c00 */
[----:B------:R-:W-:Y:S02]  /*37e0*/  PRMT R2, RZ, 0x654, R2 ;  /* 0x00000654ff027816 */ /* 0x000fe40000000002 */
[C---:B------:R-:W-:Y:S01]  /*37f0*/  ISETP.NE.AND P1, PT, R11.reuse, 0x2, PT ;  /* 0x000000020b00780c */ /* 0x040fe20003f25270 */
[----:B------:R-:W-:Y:S01]  /*3800*/  @!PT LDS RZ, [RZ] ;  /* 0x00000000fffff984 */ /* 0x000fe20000000800 */
[----:B------:R-:W-:Y:S01]  /*3810*/  @!PT LDS RZ, [RZ] ;  /* 0x00000000fffff984 */ /* 0x000fe20000000800 */
[----:B------:R-:W-:Y:S01]  /*3820*/  @!PT LDS RZ, [RZ] ;  /* 0x00000000fffff984 */ /* 0x000fe20000000800 */
[----:B------:R-:W-:Y:S01]  /*3830*/  @!PT LDS RZ, [RZ] ;  /* 0x00000000fffff984 */ /* 0x000fe20000000800 */
[----:B------:R3:W-:Y:S06]  /*3840*/  MEMBAR.ALL.CTA ;  /* 0x0000000000007992 */ /* 0x0007ec0000008000 */
[----:B---3--:R-:W3:Y:S01]  /*3850*/  FENCE.VIEW.ASYNC.S ;  /* 0x00000000000073c6 */ /* 0x008ee20000000000 */
[----:B------:R-:W-:Y:S01]  /*3860*/  SEL R11, R11, RZ, P1 ;  /* 0x000000ff0b0b7207 */ /* 0x000fe20000800000 */
[----:B---3--:R3:W-:Y:S01]  /*3870*/  SYNCS.ARRIVE.TRANS64.RED.A1T0 RZ, [R2+URZ], RZ ;  /* 0x000000ff02ff79a7 */ /* 0x0087e200081004ff */
[----:B--2---:R-:W-:-:S02]  /*3880*/  LOP3.LUT P3, RZ, R6, 0x1, RZ, 0xc0, !PT ;  /* 0x0000000106ff7812 */ /* 0x004fc4000786c0ff */
[----:B------:R-:W-:-:S04]  /*3890*/  SEL R5, RZ, 0x1, P1 ;  /* 0x00000001ff057807 */ /* 0x000fc80000800000 */
[----:B------:R-:W-:Y:S02]  /*38a0*/  LOP3.LUT R10, R10, R5, RZ, 0x3c, !PT ;  /* 0x000000050a0a7212 */ /* 0x000fe400078e3cff */
[----:B---3--:R-:W-:-:S04]  /*38b0*/  SEL R2, RZ, 0x1, P0 ;  /* 0x00000001ff027807 */ /* 0x008fc80000000000 */
[----:B------:R-:W-:Y:S01]  /*38c0*/  LOP3.LUT R9, R9, R2, RZ, 0x3c, !PT ;  /* 0x0000000209097212 */ /* 0x000fe200078e3cff */
[----:B------:R-:W-:Y:S06]  /*38d0*/  @P3 BRA `(.L_x_64) ;  /* 0xfffffffc002c3947 */ /* 0x000fec000383ffff */
[----:B------:R-:W-:Y:S01]  /*38e0*/  ULEA UR4, UR5, UR6, 0x3 ;  /* 0x0000000605047291 */ /* 0x000fe2000f8e18ff */
[----:B------:R-:W-:-:S08]  /*38f0*/  SHF.L.U32 R3, R12, 0x1f, RZ ;  /* 0x0000001f0c037819 */ /* 0x000fd000000006ff */
[----:B------:R-:W2:Y:S02]  /*3900*/  SYNCS.PHASECHK.TRANS64 P0, [UR4+0x160], R3 ;  /* 0x00016003ff0075a7 */ /* 0x000ea40008001004 */
[----:B--2---:R-:W-:Y:S05]  /*3910*/  @P0 BRA `(.L_x_65) ;  /* 0x0000000000080947 */ /* 0x004fea0003800000 */
[----:B------:R-:W2:Y:S02]  /*3920*/  SYNCS.PHASECHK.TRANS64.TRYWAIT P0, [UR4+0x160], R3 ;  /* 0x00016003ff0075a7 */ /* 0x000ea40008001104 */
[----:B--2---:R-:W-:Y:S05]  /*3930*/  @!P0 BRA `(.L_x_66) ;  /* 0x00000070005c8947 */ /* 0x004fea0003800000 */
.L_x_65:
[----:B------:R-:W-:-:S04]  /*3940*/  UIADD3 UR7, UPT, UPT, UR5, 0x1, URZ ;  /* 0x0000000105077890 */ /* 0x000fc8000fffe0ff */
[----:B------:R-:W-:-:S04]  /*3950*/  UISETP.NE.AND UP0, UPT, UR7, 0x2, UPT ;  /* 0x000000020700788c */ /* 0x000fc8000bf05270 */
[----:B------:R-:W-:Y:S02]  /*3960*/  USEL UR8, URZ, 0x1, UP0 ;  /* 0x00000001ff087887 */ /* 0x000fe40008000000 */
[----:B------:R-:W-:-:S04]  /*3970*/  USEL UR7, UR7, URZ, UP0 ;  /* 0x000000ff07077287 */ /* 0x000fc80008000000 */
[----:B------:R-:W-:Y:S01]  /*3980*/  ULEA UR7, UR7, UR6, 0x3 ;  /* 0x0000000607077291 */ /* 0x000fe2000f8e18ff */
[----:B--2---:R-:W-:-:S04]  /*3990*/  LOP3.LUT R3, R12, UR8, RZ, 0x3c, !PT ;  /* 0x000000080c037c12 */ /* 0x004fc8000f8e3cff */
[----:B------:R-:W-:-:S04]  /*39a0*/  SHF.L.U32 R0, R3, 0x1f, RZ ;  /* 0x0000001f03007819 */ /* 0x000fc800000006ff */
[----:B------:R-:W2:Y:S02]  /*39b0*/  SYNCS.PHASECHK.TRANS64 P0, [UR7+0x160], R0 ;  /* 0x00016000ff0075a7 */ /* 0x000ea40008001007 */
[----:B-12---:R-:W-:Y:S05]  /*39c0*/  @P0 EXIT ;  /* 0x000000000000094d */ /* 0x006fea0003800000 */
[----:B------:R-:W-:Y:S02]  /*39d0*/  SHF.L.U32 R3, R3, 0x1f, RZ ;  /* 0x0000001f03037819 */ /* 0x000fe400000006ff */
[----:B------:R-:W-:-:S07]  /*39e0*/  MOV R0, UR7 ;  /* 0x0000000700007c02 */ /* 0x000fce0008000f00 */
.L_x_67:
[----:B-1----:R1:W2:Y:S02]  /*39f0*/  SYNCS.PHASECHK.TRANS64.TRYWAIT P0, [R0+URZ+0x160], R3 ;  /* 0x00016003000075a7 */ /* 0x0022a400080011ff */
[----:B--2---:R-:W-:Y:S05]  /*3a00*/  @!P0 NANOSLEEP.SYNCS 0x989680 ;  /* 0x009896800000895d */ /* 0x004fea0003900000 */
[----:B------:R-:W2:Y:S02]  /*3a10*/  @!P0 SYNCS.PHASECHK.TRANS64 P0, [R0+URZ+0x160], R3 ;  /* 0x00016003000085a7 */ /* 0x000ea400080010ff */
[----:B--2---:R-:W-:Y:S05]  /*3a20*/  @P0 EXIT ;  /* 0x000000000000094d */ /* 0x004fea0003800000 */
[----:B------:R-:W-:Y:S05]  /*3a30*/  BRA `(.L_x_67) ;  /* 0xfffffffc00ec7947 */ /* 0x000fea000383ffff */
.L_x_60:
[----:B------:R-:W-:Y:S05]  /*3a40*/  BRA.U UP5, `(.L_x_68) ;  /* 0x0000001105a47547 */ /* 0x000fea000b800000 */
[----:B------:R-:W2:Y:S01]  /*3a50*/  S2UR UR7, SR_CgaCtaId ;  /* 0x00000000000779c3 */ /* 0x000ea20000008800 */
[----:B------:R-:W-:Y:S01]  /*3a60*/  UMOV UR4, 0x40 ;  /* 0x0000004000047882 */ /* 0x000fe20000000000 */
[----:B------:R-:W-:Y:S01]  /*3a70*/  NOP ;  /* 0x0000000000007918 */ /* 0x000fe20000000000 */
[----:B------:R-:W-:Y:S01]  /*3a80*/  UMOV UR6, 0x400 ;  /* 0x0000040000067882 */ /* 0x000fe20000000000 */
[----:B--2---:R-:W-:Y:S02]  /*3a90*/  ULEA UR5, UR7, UR4, 0x18 ;  /* 0x0000000407057291 */ /* 0x004fe4000f8ec0ff */
[----:B------:R-:W-:-:S07]  /*3aa0*/  ULEA UR6, UR7, UR6, 0x18 ;  /* 0x0000000607067291 */ /* 0x000fce000f8ec0ff */
[----:B------:R-:W2:Y:S02]  /*3ab0*/  LDS.U8 R0, [UR5+0x1c] ;  /* 0x00001c05ff007984 */ /* 0x000ea40008000000 */
[----:B--2---:R-:W-:-:S13]  /*3ac0*/  ISETP.NE.AND P0, PT, R0, RZ, PT ;  /* 0x000000ff0000720c */ /* 0x004fda0003f05270 */
[----:B------:R-:W-:Y:S05]  /*3ad0*/  @P0 BRA `(.L_x_69) ;  /* 0x0000000400080947 */ /* 0x000fea0003800000 */
[----:B------:R-:W-:Y:S02]  /*3ae0*/  UISETP.NE.U32.AND UP1, UPT, UR33, 0x1, UPT ;  /* 0x000000012100788c */ /* 0x000fe4000bf25070 */
[----:B------:R-:W-:-:S07]  /*3af0*/  UIADD3 UR7, UPT, UPT, UR5, 0x8, URZ ;  /* 0x0000000805077890 */ /* 0x000fce000fffe0ff */
[----:B------:R-:W-:Y:S05]  /*3b00*/  BRA.U !UP1, `(.L_x_70) ;  /* 0x00000001099c7547 */ /* 0x000fea000b800000 */
[----:B------:R-:W-:Y:S01]  /*3b10*/  ELECT P0, URZ, PT ;  /* 0x0000000000ff782f */ /* 0x000fe20003800000 */
[----:B------:R-:W-:-:S12]  /*3b20*/  BSSY B0, `(.L_x_70) ;  /* 0x0000025000007945 */ /* 0x000fd80003800000 */
[----:B------:R-:W-:Y:S05]  /*3b30*/  @!P0 BRA `(.L_x_71) ;  /* 0x00000000008c8947 */ /* 0x000fea0003800000 */
[----:B------:R-:W-:-:S05]  /*3b40*/  UMOV UR4, 0x10 ;  /* 0x0000001000047882 */ /* 0x000fca0000000000 */
[----:B------:R-:W-:Y:S04]  /*3b50*/  DEPBAR.LE SB2, 0x36 ;  /* 0x0000ad800000791a */ /* 0x000fe80000000000 */
[----:B------:R-:W2:Y:S02]  /*3b60*/  UTCATOMSWS.2CTA.FIND_AND_SET.ALIGN UP0, UR4, UR4 ;  /* 0x00000004000475e3 */ /* 0x000ea40008200800 */
[----:B--2---:R-:W-:Y:S01]  /*3b70*/  MOV R11, UR4 ;  /* 0x00000004000b7c02 */ /* 0x004fe20008000f00 */
[----:B------:R-:W-:Y:S06]  /*3b80*/  BRA.U UP0, `(.L_x_72) ;  /* 0x0000000100187547 */ /* 0x000fec000b800000 */
.L_x_73:
[----:B------:R-:W-:Y:S05]  /*3b90*/  NANOSLEEP 0x64 ;  /* 0x000000640000795d */ /* 0x000fea0003800000 */
[----:B------:R-:W-:-:S05]  /*3ba0*/  UMOV UR4, 0x10 ;  /* 0x0000001000047882 */ /* 0x000fca0000000000 */
[----:B------:R-:W-:Y:S04]  /*3bb0*/  DEPBAR.LE SB2, 0x36 ;  /* 0x0000ad800000791a */ /* 0x000fe80000000000 */
[----:B------:R-:W2:Y:S02]  /*3bc0*/  UTCATOMSWS.2CTA.FIND_AND_SET.ALIGN UP0, UR4, UR4 ;  /* 0x00000004000475e3 */ /* 0x000ea40008200800 */
[----:B--2---:R-:W-:Y:S01]  /*3bd0*/  MOV R11, UR4 ;  /* 0x00000004000b7c02 */ /* 0x004fe20008000f00 */
[----:B------:R-:W-:Y:S05]  /*3be0*/  BRA.U !UP0, `(.L_x_73) ;  /* 0xfffffffd08e87547 */ /* 0x000fea000b83ffff */
.L_x_72:
[----:B------:R-:W2:Y:S01]  /*3bf0*/  LDS R7, [UR5+0x10] ;  /* 0x00001005ff077984 */ /* 0x000ea20008000800 */
[----:B------:R-:W-:Y:S01]  /*3c00*/  IMAD.U32 R5, RZ, RZ, UR6 ;  /* 0x00000006ff057e24 */ /* 0x000fe2000f8e00ff */
[----:B------:R-:W-:-:S03]  /*3c10*/  MOV R4, UR34 ;  /* 0x0000002200047c02 */ /* 0x000fc60008000f00 */
[----:B------:R-:W-:Y:S01]  /*3c20*/  VIADD R5, R5, 0x200 ;  /* 0x0000020005057836 */ /* 0x000fe20000000000 */
[----:B--2---:R-:W-:-:S04]  /*3c30*/  SHF.L.U32 R7, R7, 0x1f, RZ ;  /* 0x0000001f07077819 */ /* 0x004fc800000006ff */
[----:B------:R-:W2:Y:S02]  /*3c40*/  SYNCS.PHASECHK.TRANS64.TRYWAIT P0, [UR5+0x8], R7 ;  /* 0x00000807ff0075a7 */ /* 0x000ea40008001105 */
[----:B--2---:R-:W-:Y:S05]  /*3c50*/  @P0 BRA `(.L_x_74) ;  /* 0x0000000000080947 */ /* 0x004fea0003800000 */
[----:B------:R-:W2:Y:S02]  /*3c60*/  SYNCS.PHASECHK.TRANS64.TRYWAIT P0, [UR5+0x8], R7 ;  /* 0x00000807ff0075a7 */ /* 0x000ea40008001105 */
[----:B--2---:R-:W-:Y:S05]  /*3c70*/  @!P0 BRA `(.L_x_75) ;  /* 0x0000006c00a48947 */ /* 0x004fea0003800000 */
.L_x_74:
[----:B--2---:R-:W-:Y:S01]  /*3c80*/  HFMA2 R0, -RZ, RZ, 0, 5.9604644775390625e-08 ;  /* 0x00000001ff007431 */ /* 0x004fe200000001ff */
[----:B------:R-:W-:Y:S01]  /*3c90*/  UPRMT UR4, UR34, 0x654, UR7 ;  /* 0x0000065422047896 */ /* 0x000fe20008000007 */
[----:B------:R-:W-:Y:S01]  /*3ca0*/  IMAD.MOV.U32 R8, RZ, RZ, 0xffff ;  /* 0x0000ffffff087424 */ /* 0x000fe200078e00ff */
[----:B------:R-:W-:Y:S01]  /*3cb0*/  PRMT R4, R4, 0x654, R5 ;  /* 0x0000065404047816 */ /* 0x000fe20000000005 */
[----:B------:R-:W-:Y:S02]  /*3cc0*/  IMAD.MOV.U32 R6, RZ, RZ, 0x4 ;  /* 0x00000004ff067424 */ /* 0x000fe400078e00ff */
[----:B------:R-:W-:Y:S01]  /*3cd0*/  IMAD.SHL.U32 R9, R11, 0x20, RZ ;  /* 0x000000200b097824 */ /* 0x000fe200078e00ff */
[----:B------:R-:W-:Y:S02]  /*3ce0*/  MOV R5, UR4 ;  /* 0x0000000400057c02 */ /* 0x000fe40008000f00 */
[-C--:B------:R-:W-:Y:S01]  /*3cf0*/  SHF.L.U32 R8, R8, R11.reuse, RZ ;  /* 0x0000000b08087219 */ /* 0x080fe200000006ff */
[----:B------:R2:W-:Y:S01]  /*3d00*/  SYNCS.ARRIVE.TRANS64.RED RZ, [UR4], R6 ;  /* 0x00000006ffff79a7 */ /* 0x0005e20008000404 */
[----:B------:R-:W-:Y:S01]  /*3d10*/  SHF.L.U32 R7, R0, R11, RZ ;  /* 0x0000000b00077219 */ /* 0x000fe200000006ff */
[----:B------:R2:W-:Y:S04]  /*3d20*/  STS [UR6+0x200], R9 ;  /* 0x00020009ff007988 */ /* 0x0005e80008000806 */
[----:B------:R2:W-:Y:S04]  /*3d30*/  STAS [R4.64], R11 ;  /* 0x0000000b04007dbd */ /* 0x0005e8000c0008ff */
[----:B------:R2:W-:Y:S04]  /*3d40*/  ATOMS.OR RZ, [UR5+0x14], R8 ;  /* 0x00001408ffff798c */ /* 0x0005e8000b000005 */
[----:B------:R2:W-:Y:S04]  /*3d50*/  ATOMS.OR RZ, [UR5+0x18], R7 ;  /* 0x00001807ffff798c */ /* 0x0005e8000b000005 */
[----:B------:R2:W-:Y:S02]  /*3d60*/  ATOMS.XOR RZ, [UR5+0x10], R0 ;  /* 0x00001000ffff798c */ /* 0x0005e4000b800005 */
.L_x_71:
[----:B-1----:R-:W-:Y:S05]  /*3d70*/  BSYNC B0 ;  /* 0x0000000000007941 */ /* 0x002fea0003800000 */
.L_x_70:
[----:B------:R-:W-:Y:S05]  /*3d80*/  BRA.U UP1, `(.L_x_76) ;  /* 0x00000001016c7547 */ /* 0x000fea000b800000 */
[----:B------:R-:W-:-:S03]  /*3d90*/  UMOV UR4, 0xffffffff ;  /* 0xffffffff00047882 */ /* 0x000fc60000000000 */
[----:B------:R-:W-:Y:S05]  /*3da0*/  BRA.DIV UR4, `(.L_x_77) ;  /* 0x0000006e04707947 */ /* 0x000fea000b800000 */
[----:B------:R-:W-:-:S13]  /*3db0*/  ELECT P0, URZ, PT ;  /* 0x0000000000ff782f */ /* 0x000fda0003800000 */
.L_x_203:
[----:B------:R-:W-:Y:S05]  /*3dc0*/  @!P0 BRA `(.L_x_76) ;  /* 0x00000000005c8947 */ /* 0x000fea0003800000 */
[----:B--2---:R-:W2:Y:S02]  /*3dd0*/  LDS R5, [UR5+0x10] ;  /* 0x00001005ff057984 */ /* 0x004ea40008000800 */
[----:B--2---:R-:W-:-:S04]  /*3de0*/  SHF.L.U32 R5, R5, 0x1f, RZ ;  /* 0x0000001f05057819 */ /* 0x004fc800000006ff */
[----:B------:R-:W2:Y:S02]  /*3df0*/  SYNCS.PHASECHK.TRANS64.TRYWAIT P0, [UR5+0x8], R5 ;  /* 0x00000805ff0075a7 */ /* 0x000ea40008001105 */
[----:B--2---:R-:W-:Y:S05]  /*3e00*/  @P0 BRA `(.L_x_78) ;  /* 0x0000000000080947 */ /* 0x004fea0003800000 */
[----:B------:R-:W2:Y:S02]  /*3e10*/  SYNCS.PHASECHK.TRANS64.TRYWAIT P0, [UR5+0x8], R5 ;  /* 0x00000805ff0075a7 */ /* 0x000ea40008001105 */
[----:B--2---:R-:W-:Y:S05]  /*3e20*/  @!P0 BRA `(.L_x_79) ;  /* 0x0000006c00748947 */ /* 0x004fea0003800000 */
.L_x_78:
[----:B------:R-:W3:Y:S01]  /*3e30*/  LDS R7, [UR6+0x200] ;  /* 0x00020006ff077984 */ /* 0x000ee20008000800 */
[----:B--2---:R-:W-:Y:S02]  /*3e40*/  HFMA2 R0, -RZ, RZ, 0, 5.9604644775390625e-08 ;  /* 0x00000001ff007431 */ /* 0x004fe400000001ff */
[----:B------:R-:W-:Y:S01]  /*3e50*/  IMAD.MOV.U32 R4, RZ, RZ, 0xffff ;  /* 0x0000ffffff047424 */ /* 0x000fe200078e00ff */
[----:B------:R-:W-:Y:S01]  /*3e60*/  UPRMT UR4, UR34, 0x654, UR7 ;  /* 0x0000065422047896 */ /* 0x000fe20008000007 */
[----:B---3--:R-:W-:-:S03]  /*3e70*/  IMAD.SHL.U32 R5, R7, 0x20, RZ ;  /* 0x0000002007057824 */ /* 0x008fc600078e00ff */
[-C--:B------:R-:W-:Y:S02]  /*3e80*/  SHF.L.U32 R4, R4, R7.reuse, RZ ;  /* 0x0000000704047219 */ /* 0x080fe400000006ff */
[----:B------:R-:W-:Y:S01]  /*3e90*/  SHF.L.U32 R7, R0, R7, RZ ;  /* 0x0000000700077219 */ /* 0x000fe200000006ff */
[----:B------:R3:W-:Y:S04]  /*3ea0*/  STS [UR6+0x200], R5 ;  /* 0x00020005ff007988 */ /* 0x0007e80008000806 */
[----:B------:R3:W-:Y:S04]  /*3eb0*/  ATOMS.OR RZ, [UR5+0x14], R4 ;  /* 0x00001404ffff798c */ /* 0x0007e8000b000005 */
[----:B------:R3:W-:Y:S01]  /*3ec0*/  ATOMS.OR RZ, [UR5+0x18], R7 ;  /* 0x00001807ffff798c */ /* 0x0007e2000b000005 */
[----:B------:R-:W-:Y:S03]  /*3ed0*/  SYNCS.ARRIVE.TRANS64.RED.A1T0 RZ, [UR4], RZ ;  /* 0x000000ffffff79a7 */ /* 0x000fe60008100404 */
[----:B------:R3:W-:Y:S01]  /*3ee0*/  ATOMS.XOR RZ, [UR5+0x10], R0 ;  /* 0x00001000ffff798c */ /* 0x0007e2000b800005 */
[----:B------:R-:W-:Y:S05]  /*3ef0*/  BRA `(.L_x_76) ;  /* 0x0000000000107947 */ /* 0x000fea0003800000 */
.L_x_69:
[----:B------:R-:W-:Y:S02]  /*3f00*/  MOV R0, 0xffffffff ;  /* 0xffffffff00007802 */ /* 0x000fe40000000f00 */
[----:B------:R-:W-:-:S03]  /*3f10*/  MOV R4, 0x3f40 ;  /* 0x00003f4000047802 */ /* 0x000fc60000000f00 */
[----:B------:R2:W-:Y:S04]  /*3f20*/  STS [UR6+0x200], R0 ;  /* 0x00020000ff007988 */ /* 0x0005e80008000806 */
[----:B-12--5:R-:W-:Y:S05]  /*3f30*/  CALL.REL.NOINC `($__internal_1_$__cuda_sm10x_tcgen05_guardrail_trap_phase_invalid_during_alloc) ;  /* 0x0000007400487944 */ /* 0x026fea0003c00000 */
.L_x_76:
[----:B------:R-:W-:Y:S05]  /*3f40*/  WARPSYNC.ALL ;  /* 0x0000000000007948 */ /* 0x000fea0003800000 */
[----:B------:R-:W4:Y:S01]  /*3f50*/  S2UR UR4, SR_CgaCtaId ;  /* 0x00000000000479c3 */ /* 0x000f220000008800 */
[----:B------:R-:W-:Y:S01]  /*3f60*/  UMOV UR17, 0x400 ;  /* 0x0000040000117882 */ /* 0x000fe20000000000 */
[----:B------:R-:W-:-:S06]  /*3f70*/  NOP ;  /* 0x0000000000007918 */ /* 0x000fcc0000000000 */
[----:B------:R-:W-:Y:S06]  /*3f80*/  BAR.ARV 0x6, 0xa0 ;  /* 0x0182800000007b1d */ /* 0x000fec0000002000 */
[----:B------:R-:W1:Y:S01]  /*3f90*/  LDCU UR6, c[0x0][0x38c] ;  /* 0x00007180ff0677ac */ /* 0x000e620008000800 */
[----:B------:R-:W-:Y:S01]  /*3fa0*/  LOP3.LUT R3, R3, 0xffff, RZ, 0xc0, !PT ;  /* 0x0000ffff03037812 */ /* 0x000fe200078ec0ff */
[----:B--2---:R-:W-:Y:S01]  /*3fb0*/  IMAD.MOV.U32 R9, RZ, RZ, 0x1 ;  /* 0x00000001ff097424 */ /* 0x004fe200078e00ff */
[----:B------:R-:W-:Y:S01]  /*3fc0*/  LOP3.LUT R2, R2, 0xffff, RZ, 0xc0, !PT ;  /* 0x0000ffff02027812 */ /* 0x000fe200078ec0ff */
[----:B------:R-:W-:Y:S01]  /*3fd0*/  IMAD.MOV.U32 R8, RZ, RZ, RZ ;  /* 0x000000ffff087224 */ /* 0x000fe200078e00ff */
[----:B------:R-:W-:Y:S01]  /*3fe0*/  R2UR UR20, R3 ;  /* 0x00000000031472ca */ /* 0x000fe200000e0000 */
[----:B------:R-:W-:Y:S01]  /*3ff0*/  UMOV UR24, URZ ;  /* 0x000000ff00187c82 */ /* 0x000fe20008000000 */
[----:B------:R-:W-:-:S02]  /*4000*/  R2UR UR30, R2 ;  /* 0x00000000021e72ca */ /* 0x000fc400000e0000 */
[----:B------:R-:W-:Y:S01]  /*4010*/  CS2R R2, SRZ ;  /* 0x0000000000027805 */ /* 0x000fe2000001ff00 */
[----:B------:R-:W-:Y:S01]  /*4020*/  UMOV UR15, URZ ;  /* 0x000000ff000f7c82 */ /* 0x000fe20008000000 */
[----:B----4-:R-:W-:Y:S01]  /*4030*/  ULEA UR17, UR4, UR17, 0x18 ;  /* 0x0000001104117291 */ /* 0x010fe2000f8ec0ff */
[----:B------:R-:W-:Y:S01]  /*4040*/  UMOV UR14, URZ ;  /* 0x000000ff000e7c82 */ /* 0x000fe20008000000 */
[----:B------:R-:W-:Y:S02]  /*4050*/  UISETP.NE.AND UP3, UPT, UR33, URZ, UPT ;  /* 0x000000ff2100728c */ /* 0x000fe4000bf65270 */
[----:B------:R-:W-:Y:S02]  /*4060*/  UIADD3 UR5, UPT, UPT, UR17, 0x8600, URZ ;  /* 0x0000860011057890 */ /* 0x000fe4000fffe0ff */
[----:B------:R-:W-:-:S03]  /*4070*/  UIADD3 UR4, UPT, UPT, UR17, 0x28600, URZ ;  /* 0x0002860011047890 */ /* 0x000fc6000fffe0ff */
[----:B---3--:R-:W2:Y:S01]  /*4080*/  LDS R0, [UR17+0x200] ;  /* 0x00020011ff007984 */ /* 0x008ea20008000800 */
[----:B-1----:R-:W-:Y:S02]  /*4090*/  UIADD3 UR6, UPT, UPT, UR6, 0x1f, URZ ;  /* 0x0000001f06067890 */ /* 0x002fe4000fffe0ff */
[----:B------:R-:W-:Y:S02]  /*40a0*/  USHF.R.U32.HI UR5, URZ, 0x4, UR5 ;  /* 0x00000004ff057899 */ /* 0x000fe40008011605 */
[----:B------:R-:W-:Y:S02]  /*40b0*/  USHF.R.S32.HI UR25, URZ, 0x1f, UR6 ;  /* 0x0000001fff197899 */ /* 0x000fe40008011406 */
[----:B------:R-:W-:Y:S02]  /*40c0*/  USHF.R.U32.HI UR4, URZ, 0x4, UR4 ;  /* 0x00000004ff047899 */ /* 0x000fe40008011604 */
[----:B------:R-:W-:Y:S02]  /*40d0*/  ULEA.HI UR25, UR25, UR6, URZ, 0x5 ;  /* 0x0000000619197291 */ /* 0x000fe4000f8f28ff */
[----:B------:R-:W-:-:S02]  /*40e0*/  ULOP3.LUT UR5, UR5, 0x3fff, URZ, 0xc0, !UPT ;  /* 0x00003fff05057892 */ /* 0x000fc4000f8ec0ff */
[----:B------:R-:W-:Y:S02]  /*40f0*/  USHF.R.S32.HI UR25, URZ, 0x5, UR25 ;  /* 0x00000005ff197899 */ /* 0x000fe40008011419 */
[----:B------:R-:W-:Y:S02]  /*4100*/  ULOP3.LUT UR22, UR4, 0x3fff, URZ, 0xc0, !UPT ;  /* 0x00003fff04167892 */ /* 0x000fe4000f8ec0ff */
[----:B------:R-:W-:Y:S02]  /*4110*/  UISETP.LT.AND UP0, UPT, UR25, 0x1, UPT ;  /* 0x000000011900788c */ /* 0x000fe4000bf01270 */
[----:B------:R-:W-:Y:S02]  /*4120*/  ULOP3.LUT UR21, UR5, 0x10000, URZ, 0xfc, !UPT ;  /* 0x0001000005157892 */ /* 0x000fe4000f8efcff */
[----:B------:R-:W-:Y:S02]  /*4130*/  ULOP3.LUT UR22, UR22, 0x10000, URZ, 0xfc, !UPT ;  /* 0x0001000016167892 */ /* 0x000fe4000f8efcff */
[----:B------:R-:W-:Y:S01]  /*4140*/  USEL UR31, UR25, 0x1, !UP0 ;  /* 0x00000001191f7887 */ /* 0x000fe2000c000000 */
[----:B------:R-:W-:Y:S01]  /*4150*/  UMOV UR28, 0x0 ;  /* 0x00000000001c7882 */ /* 0x000fe20000000000 */
[----:B------:R-:W-:Y:S01]  /*4160*/  UMOV UR29, 0x10200010 ;  /* 0x10200010001d7882 */ /* 0x000fe20000000000 */
[----:B------:R-:W-:Y:S01]  /*4170*/  UMOV UR26, 0x0 ;  /* 0x00000000001a7882 */ /* 0x000fe20000000000 */
[----:B------:R-:W-:Y:S01]  /*4180*/  UMOV UR27, 0x10200010 ;  /* 0x10200010001b7882 */ /* 0x000fe20000000000 */
[----:B--2---:R-:W-:-:S15]  /*4190*/  R2UR UR32, R0 ;  /* 0x00000000002072ca */ /* 0x004fde00000e0000 */
.L_x_87:
[C---:B------:R-:W-:Y:S02]  /*41a0*/  LEA R0, R8.reuse, UR17, 0x3 ;  /* 0x0000001108007c11 */ /* 0x040fe4000f8e18ff */
[----:B------:R-:W-:Y:S02]  /*41b0*/  SHF.L.U32 R5, R3, 0x1f, RZ ;  /* 0x0000001f03057819 */ /* 0x000fe400000006ff */
[----:B------:R-:W-:Y:S02]  /*41c0*/  LEA R4, R8, UR17, 0x4 ;  /* 0x0000001108047c11 */ /* 0x000fe4000f8e20ff */
[----:B------:R-:W1:Y:S02]  /*41d0*/  SYNCS.PHASECHK.TRANS64.TRYWAIT P0, [R0+URZ+0x150], R5 ;  /* 0x00015005000075a7 */ /* 0x000e6400080011ff */
[----:B-1-3--:R-:W-:Y:S05]  /*41e0*/  @!P0 BRA `(.L_x_80) ;  /* 0x00000068009c8947 */ /* 0x00afea0003800000 */
.L_x_204:
[----:B-1----:R-:W1:Y:S01]  /*41f0*/  LDS.128 R4, [R4+0x1e0] ;  /* 0x0001e00004047984 */ /* 0x002e620000000c00 */
[----:B------:R-:W-:Y:S02]  /*4200*/  VIADD R0, R0, 0x160 ;  /* 0x0000016000007836 */ /* 0x000fe40000000000 */
[----:B------:R-:W-:Y:S01]  /*4210*/  VIADD R8, R8, 0x1 ;  /* 0x0000000108087836 */ /* 0x000fe20000000000 */
[----:B------:R-:W-:Y:S01]  /*4220*/  @!PT LDS RZ, [RZ] ;  /* 0x00000000fffff984 */ /* 0x000fe20000000800 */
[----:B------:R-:W-:Y:S01]  /*4230*/  @!PT LDS RZ, [RZ] ;  /* 0x00000000fffff984 */ /* 0x000fe20000000800 */
[----:B------:R-:W-:Y:S01]  /*4240*/  @!PT LDS RZ, [RZ] ;  /* 0x00000000fffff984 */ /* 0x000fe20000000800 */
[----:B------:R-:W-:Y:S01]  /*4250*/  @!PT LDS RZ, [RZ] ;  /* 0x00000000fffff984 */ /* 0x000fe20000000800 */
[----:B------:R2:W-:Y:S06]  /*4260*/  MEMBAR.ALL.CTA ;  /* 0x0000000000007992 */ /* 0x0005ec0000008000 */
[----:B--2---:R-:W2:Y:S01]  /*4270*/  FENCE.VIEW.ASYNC.S ;  /* 0x00000000000073c6 */ /* 0x004ea20000000000 */
[----:B------:R-:W-:-:S04]  /*4280*/  PRMT R0, RZ, 0x654, R0 ;  /* 0x00000654ff007816 */ /* 0x000fc80000000000 */
[----:B--2---:R2:W-:Y:S01]  /*4290*/  SYNCS.ARRIVE.TRANS64.RED.A1T0 RZ, [R0+URZ], RZ ;  /* 0x000000ff00ff79a7 */ /* 0x0045e200081004ff */
[----:B-1----:R-:W-:Y:S01]  /*42a0*/  LOP3.LUT P1, RZ, R6, 0x1, RZ, 0xc0, !PT ;  /* 0x0000000106ff7812 */ /* 0x002fe2000782c0ff */
[----:B--2---:R-:W-:-:S12]  /*42b0*/  BRA.U UP3, `(.L_x_81) ;  /* 0x0000000103e07547 */ /* 0x004fd8000b800000 */
[----:B------:R-:W1:Y:S01]  /*42c0*/  LDCU UR4, c[0x0][0x38c] ;  /* 0x00007180ff0477ac */ /* 0x000e620008000800 */
[----:B------:R-:W-:Y:S02]  /*42d0*/  PLOP3.LUT P2, PT, PT, PT, PT, 0x80, 0x8 ;  /* 0x000000000008781c */ /* 0x000fe40003f4f070 */
[----:B------:R-:W-:Y:S01]  /*42e0*/  SHF.L.U32 R5, R9, 0x1f, RZ ;  /* 0x0000001f09057819 */ /* 0x000fe200000006ff */
[----:B------:R-:W-:Y:S02]  /*42f0*/  ULEA UR23, UR24, UR17, 0x3 ;  /* 0x0000001118177291 */ /* 0x000fe4000f8e18ff */
[----:B------:R-:W-:Y:S02]  /*4300*/  ULEA UR18, UR24, UR32, 0x7 ;  /* 0x0000002018127291 */ /* 0x000fe4000f8e38ff */
[----:B-1----:R-:W-:-:S06]  /*4310*/  UISETP.GE.AND UP0, UPT, UR4, 0x1, UPT ;  /* 0x000000010400788c */ /* 0x002fcc000bf06270 */
[----:B------:R-:W-:-:S05]  /*4320*/  PLOP3.LUT P0, PT, PT, PT, UP0, 0x80, 0x8 ;  /* 0x000000000008781c */ /* 0x000fca0003f0f008 */
[----:B------:R-:W-:-:S08]  /*4330*/  @UP0 ULEA UR4, UR15, UR17, 0x3 ;  /* 0x000000110f040291 */ /* 0x000fd0000f8e18ff */
[----:B------:R-:W-:-:S04]  /*4340*/  @P0 SHF.L.U32 R0, R2, 0x1f, RZ ;  /* 0x0000001f02000819 */ /* 0x000fc800000006ff */
[----:B------:R1:W2:Y:S01]  /*4350*/  @P0 SYNCS.PHASECHK.TRANS64.TRYWAIT P2, [UR4], R0 ;  /* 0x00000000ff0005a7 */ /* 0x0002a20008041104 */
[----:B------:R-:W3:Y:S02]  /*4360*/  SYNCS.PHASECHK.TRANS64.TRYWAIT P0, [UR23+0x190], R5 ;  /* 0x00019005ff0075a7 */ /* 0x000ee40008001117 */
[----:B-123--:R-:W-:Y:S05]  /*4370*/  @!P0 BRA `(.L_x_82) ;  /* 0x00000068004c8947 */ /* 0x00efea0003800000 */
.L_x_206:
[----:B------:R-:W-:Y:S01]  /*4380*/  UMOV UR19, UR14 ;  /* 0x0000000e00137c82 */ /* 0x000fe20008000000 */
[----:B------:R-:W-:Y:S05]  /*4390*/  BRA.U !UP0, `(.L_x_83) ;  /* 0x0000000108987547 */ /* 0x000fea000b800000 */
[----:B------:R-:W-:Y:S02]  /*43a0*/  UIADD3 UR19, UPT, UPT, UR31, UR14, URZ ;  /* 0x0000000e1f137290 */ /* 0x000fe4000fffe0ff */
[----:B------:R-:W-:Y:S01]  /*43b0*/  UPLOP3.LUT UP2, UPT, UPT, UPT, UPT, 0x40, 0x4 ;  /* 0x000000000004789c */ /* 0x000fe20003f4e870 */
[----:B------:R-:W-:Y:S01]  /*43c0*/  UMOV UR16, UR25 ;  /* 0x0000001900107c82 */ /* 0x000fe20008000000 */
[----:B------:R-:W-:-:S09]  /*43d0*/  UMOV UR6, UR15 ;  /* 0x0000000f00067c82 */ /* 0x000fd20008000000 */
.L_x_86:
[----:B--2---:R-:W-:Y:S01]  /*43e0*/  ULEA UR5, UR6, UR17, 0x3 ;  /* 0x0000001106057291 */ /* 0x004fe2000f8e18ff */
[----:B---3--:R-:W-:Y:S11]  /*43f0*/  @P2 BRA `(.L_x_84) ;  /* 0x00000000000c2947 */ /* 0x008ff60003800000 */
[----:B-1----:R-:W-:Y:S04]  /*4400*/  SHF.L.U32 R5, R2, 0x1f, RZ ;  /* 0x0000001f02057819 */ /* 0x002fe800000006ff */
[----:B------:R-:W1:Y:S02]  /*4410*/  SYNCS.PHASECHK.TRANS64.TRYWAIT P0, [UR5], R5 ;  /* 0x00000005ff0075a7 */ /* 0x000e640008001105 */
[----:B-1----:R-:W-:Y:S05]  /*4420*/  @!P0 BRA `(.L_x_85) ;  /* 0x0000006800388947 */ /* 0x002fea0003800000 */
.L_x_84:
[----:B------:R-:W-:Y:S01]  /*4430*/  UISETP.NE.AND UP0, UPT, UR16, 0x1, UPT ;  /* 0x000000011000788c */ /* 0x000fe2000bf05270 */
[----:B------:R-:W-:Y:S01]  /*4440*/  PLOP3.LUT P2, PT, PT, PT, PT, 0x80, 0x8 ;  /* 0x000000000008781c */ /* 0x000fe20003f4f070 */
[----:B------:R-:W-:Y:S02]  /*4450*/  UIADD3 UR4, UPT, UPT, UR6, 0x1, URZ ;  /* 0x0000000106047890 */ /* 0x000fe4000fffe0ff */
[----:B------:R-:W-:Y:S02]  /*4460*/  ULEA UR12, UR6, UR22, 0x8 ;  /* 0x00000016060c7291 */ /* 0x000fe4000f8e40ff */
[----:B------:R-:W-:Y:S01]  /*4470*/  UISETP.NE.AND UP1, UPT, UR4, 0x10, UPT ;  /* 0x000000100400788c */ /* 0x000fe2000bf25270 */
[----:B------:R-:W-:Y:S01]  /*4480*/  PLOP3.LUT P0, PT, PT, PT, UP0, 0x80, 0x8 ;  /* 0x000000000008781c */ /* 0x000fe20003f0f008 */
[----:B------:R-:W-:Y:S02]  /*4490*/  UIADD3 UR10, UPT, UPT, UR12, 0x2, URZ ;  /* 0x000000020c0a7890 */ /* 0x000fe4000fffe0ff */
[----:B------:R-:W-:Y:S02]  /*44a0*/  USEL UR7, URZ, 0x1, UP1 ;  /* 0x00000001ff077887 */ /* 0x000fe40008800000 */
[----:B------:R-:W-:Y:S02]  /*44b0*/  USEL UR15, UR4, URZ, UP1 ;  /* 0x000000ff040f7287 */ /* 0x000fe40008800000 */
[----:B------:R-:W-:Y:S02]  /*44c0*/  UIADD3 UR14, UPT, UPT, UR14, 0x1, URZ ;  /* 0x000000010e0e7890 */ /* 0x000fe4000fffe0ff */
[----:B------:R-:W-:Y:S01]  /*44d0*/  @UP0 ULEA UR4, UR15, UR17, 0x3 ;  /* 0x000000110f040291 */ /* 0x000fe2000f8e18ff */
[----:B------:R-:W-:Y:S01]  /*44e0*/  LOP3.LUT R2, R2, UR7, RZ, 0x3c, !PT ;  /* 0x0000000702027c12 */ /* 0x000fe2000f8e3cff */
[----:B------:R-:W-:Y:S01]  /*44f0*/  UIADD3 UR7, UPT, UPT, UR5, 0x80, URZ ;  /* 0x0000008005077890 */ /* 0x000fe2000fffe0ff */
[----:B------:R-:W-:Y:S02]  /*4500*/  UMOV UR13, 0x80004020 ;  /* 0x80004020000d7882 */ /* 0x000fe40000000000 */
[----:B-1----:R-:W-:Y:S01]  /*4510*/  @P0 SHF.L.U32 R0, R2, 0x1f, RZ ;  /* 0x0000001f02000819 */ /* 0x002fe200000006ff */
[----:B------:R-:W-:Y:S01]  /*4520*/  UMOV UR5, 0x80004020 ;  /* 0x8000402000057882 */ /* 0x000fe20000000000 */
[----:B------:R-:W-:Y:S01]  /*4530*/  UMOV UR11, 0x80004020 ;  /* 0x80004020000b7882 */ /* 0x000fe20000000000 */
[----:B------:R-:W-:Y:S01]  /*4540*/  UMOV UR9, 0x80004020 ;  /* 0x8000402000097882 */ /* 0x000fe20000000000 */
[----:B------:R2:W3:Y:S01]  /*4550*/  @P0 SYNCS.PHASECHK.TRANS64.TRYWAIT P2, [UR4], R0 ;  /* 0x00000000ff0005a7 */ /* 0x0004e20008041104 */
[----:B------:R-:W-:Y:S02]  /*4560*/  ULEA UR4, UR6, UR21, 0x9 ;  /* 0x0000001506047291 */ /* 0x000fe4000f8e48ff */
[----:B------:R-:W-:Y:S02]  /*4570*/  UISETP.NE.AND UP0, UPT, UR14, UR19, UPT ;  /* 0x000000130e00728c */ /* 0x000fe4000bf05270 */
[----:B------:R-:W-:Y:S02]  /*4580*/  UIADD3 UR8, UPT, UPT, UR4, 0x2, URZ ;  /* 0x0000000204087890 */ /* 0x000fe4000fffe0ff */
[----:B------:R-:W-:Y:S01]  /*4590*/  UIADD3 UR16, UPT, UPT, UR16, -0x1, URZ ;  /* 0xffffffff10107890 */ /* 0x000fe2000fffe0ff */
[----:B------:R-:W-:Y:S02]  /*45a0*/  UMOV UR6, UR15 ;  /* 0x0000000f00067c82 */ /* 0x000fe40008000000 */
[----:B------:R2:W-:Y:S01]  /*45b0*/  UTCHMMA.2CTA gdesc[UR4], gdesc[UR12], tmem[UR18], tmem[UR28], idesc[UR29], UP2 ;  /* 0x00ff1c0c040075ea */ /* 0x0005e20009200012 */
[----:B------:R-:W-:Y:S03]  /*45c0*/  UPLOP3.LUT UP2, UPT, UPT, UPT, UPT, 0x80, 0x8 ;  /* 0x000000000008789c */ /* 0x000fe60003f4f070 */
[----:B------:R2:W-:Y:S01]  /*45d0*/  UTCHMMA.2CTA gdesc[UR8], gdesc[UR10], tmem[UR18], tmem[UR26], idesc[UR27], UPT ;  /* 0x00ff1a0a080075ea */ /* 0x0005e2000ba00012 */
[----:B------:R2:W-:Y:S01]  /*45e0*/  UTCBAR.2CTA.MULTICAST [UR7], URZ, UR20 ;  /* 0x000000ff070073e9 */ /* 0x0005e20008200814 */
[----:B------:R-:W-:Y:S06]  /*45f0*/  BRA.U UP0, `(.L_x_86) ;  /* 0xfffffffd00787547 */ /* 0x000fec000b83ffff */
.L_x_83:
[----:B--2---:R-:W-:Y:S01]  /*4600*/  UIADD3 UR4, UPT, UPT, UR23, 0x170, URZ ;  /* 0x0000017017047890 */ /* 0x004fe2000fffe0ff */
[----:B------:R-:W-:-:S08]  /*4610*/  UMOV UR14, UR19 ;  /* 0x00000013000e7c82 */ /* 0x000fd00008000000 */
[----:B------:R2:W-:Y:S01]  /*4620*/  UTCBAR.2CTA.MULTICAST [UR4], URZ, UR30 ;  /* 0x000000ff040073e9 */ /* 0x0005e2000820081e */
[----:B------:R-:W-:Y:S02]  /*4630*/  NOP ;  /* 0x0000000000007918 */ /* 0x000fe40000000000 */
.L_x_81:
[----:B--2---:R-:W-:Y:S01]  /*4640*/  UIADD3 UR4, UPT, UPT, UR24, 0x1, URZ ;  /* 0x0000000118047890 */ /* 0x004fe2000fffe0ff */
[----:B------:R-:W-:-:S03]  /*4650*/  ISETP.NE.AND P0, PT, R8, 0x2, PT ;  /* 0x000000020800780c */ /* 0x000fc60003f05270 */
[----:B------:R-:W-:Y:S01]  /*4660*/  UISETP.NE.AND UP0, UPT, UR4, 0x4, UPT ;  /* 0x000000040400788c */ /* 0x000fe2000bf05270 */
[----:B-1----:R-:W-:Y:S02]  /*4670*/  SEL R0, RZ, 0x1, P0 ;  /* 0x00000001ff007807 */ /* 0x002fe40000000000 */
[----:B------:R-:W-:Y:S01]  /*4680*/  SEL R8, R8, RZ, P0 ;  /* 0x000000ff08087207 */ /* 0x000fe20000000000 */
[----:B------:R-:W-:Y:S01]  /*4690*/  USEL UR5, URZ, 0x1, UP0 ;  /* 0x00000001ff057887 */ /* 0x000fe20008000000 */
[----:B------:R-:W-:Y:S01]  /*46a0*/  LOP3.LUT R3, R3, R0, RZ, 0x3c, !PT ;  /* 0x0000000003037212 */ /* 0x000fe200078e3cff */
[----:B------:R-:W-:-:S04]  /*46b0*/  USEL UR24, UR4, URZ, UP0 ;  /* 0x000000ff04187287 */ /* 0x000fc80008000000 */
[----:B------:R-:W-:Y:S01]  /*46c0*/  LOP3.LUT R9, R9, UR5, RZ, 0x3c, !PT ;  /* 0x0000000509097c12 */ /* 0x000fe2000f8e3cff */
[----:B------:R-:W-:Y:S07]  /*46d0*/  @P1 BRA `(.L_x_87) ;  /* 0xfffffff800b01947 */ /* 0x000fee000383ffff */
[----:B------:R-:W1:Y:S01]  /*46e0*/  S2UR UR8, SR_CgaCtaId ;  /* 0x00000000000879c3 */ /* 0x000e620000008800 */
[----:B------:R-:W-:Y:S01]  /*46f0*/  ELECT P0, URZ, PT ;  /* 0x0000000000ff782f */ /* 0x000fe20003800000 */
[----:B------:R-:W-:Y:S01]  /*4700*/  HFMA2 R0, -RZ, RZ, 0, 5.9604644775390625e-08 ;  /* 0x00000001ff007431 */ /* 0x000fe200000001ff */
[----:B------:R-:W-:-:S05]  /*4710*/  UMOV UR4, 0x40 ;  /* 0x0000004000047882 */ /* 0x000fca0000000000 */
[----:B------:R-:W-:Y:S01]  /*4720*/  UVIRTCOUNT.DEALLOC.SMPOOL 0x80 ;  /* 0x000000800000784c */ /* 0x000fe20000000000 */
[----:B------:R-:W-:Y:S02]  /*4730*/  UISETP.NE.AND UP1, UPT, UR33, URZ, UPT ;  /* 0x000000ff2100728c */ /* 0x000fe4000bf25270 */
[----:B-1----:R-:W-:-:S09]  /*4740*/  ULEA UR8, UR8, UR4, 0x18 ;  /* 0x0000000408087291 */ /* 0x002fd2000f8ec0ff */
[----:B------:R1:W-:Y:S01]  /*4750*/  @P0 STS.U8 [UR8+0x1c], R0 ;  /* 0x00001c00ff000988 */ /* 0x0003e20008000008 */
[----:B------:R-:W-:Y:S05]  /*4760*/  BRA.U UP1, `(.L_x_88) ;  /* 0x0000000101a07547 */ /* 0x000fea000b800000 */
[----:B------:R-:W-:Y:S01]  /*4770*/  UIADD3 UR7, UPT, UPT, UR17, 0x190, URZ ;  /* 0x0000019011077890 */ /* 0x000fe2000fffe0ff */
[----:B------:R-:W-:-:S03]  /*4780*/  SHF.L.U32 R3, R9, 0x1f, RZ ;  /* 0x0000001f09037819 */ /* 0x000fc600000006ff */
[----:B------:R-:W-:-:S09]  /*4790*/  ULEA UR4, UR24, UR7, 0x3 ;  /* 0x0000000718047291 */ /* 0x000fd2000f8e18ff */
[----:B------:R-:W2:Y:S02]  /*47a0*/  SYNCS.PHASECHK.TRANS64.TRYWAIT P0, [UR4], R3 ;  /* 0x00000003ff0075a7 */ /* 0x000ea40008001104 */
[----:B--2---:R-:W-:Y:S05]  /*47b0*/  @!P0 BRA `(.L_x_89) ;  /* 0x00000064006c8947 */ /* 0x004fea0003800000 */
.L_x_209:
        /* <DEDUP_REMOVED lines=9> */
.L_x_211:
        /* <DEDUP_REMOVED lines=9> */
.L_x_213:
[----:B------:R-:W-:-:S04]  /*48e0*/  UIADD3 UR4, UPT, UPT, UR4, 0x1, URZ ;  /* 0x0000000104047890 */ /* 0x000fc8000fffe0ff */
[----:B------:R-:W-:-:S04]  /*48f0*/  UISETP.NE.AND UP0, UPT, UR4, 0x4, UPT ;  /* 0x000000040400788c */ /* 0x000fc8000bf05270 */
[----:B------:R-:W-:Y:S02]  /*4900*/  USEL UR5, URZ, 0x1, UP0 ;  /* 0x00000001ff057887 */ /* 0x000fe40008000000 */
[----:B------:R-:W-:-:S04]  /*4910*/  USEL UR4, UR4, URZ, UP0 ;  /* 0x000000ff04047287 */ /* 0x000fc80008000000 */
[----:B------:R-:W-:Y:S01]  /*4920*/  ULEA UR4, UR4, UR7, 0x3 ;  /* 0x0000000704047291 */ /* 0x000fe2000f8e18ff */
[----:B-1----:R-:W-:-:S04]  /*4930*/  LOP3.LUT R3, R2, UR5, RZ, 0x3c, !PT ;  /* 0x0000000502037c12 */ /* 0x002fc8000f8e3cff */
[----:B------:R-:W-:Y:S01]  /*4940*/  SHF.L.U32 R3, R3, 0x1f, RZ ;  /* 0x0000001f03037819 */ /* 0x000fe200000006ff */
[----:B------:R-:W-:-:S04]  /*4950*/  IMAD.U32 R0, RZ, RZ, UR4 ;  /* 0x00000004ff007e24 */ /* 0x000fc8000f8e00ff */
[----:B------:R1:W2:Y:S03]  /*4960*/  SYNCS.PHASECHK.TRANS64.TRYWAIT P0, [R0+URZ], R3 ;  /* 0x00000003000075a7 */ /* 0x0002a600080011ff */
[----:B--2---:R-:W-:Y:S05]  /*4970*/  @!P0 NANOSLEEP.SYNCS 0x989680 ;  /* 0x009896800000895d */ /* 0x004fea0003900000 */
[----:B------:R-:W2:Y:S02]  /*4980*/  @!P0 SYNCS.PHASECHK.TRANS64 P0, [R0+URZ], R3 ;  /* 0x00000003000085a7 */ /* 0x000ea400080010ff */
[----:B--2---:R-:W-:Y:S05]  /*4990*/  @P0 BRA `(.L_x_92) ;  /* 0x0000000000200947 */ /* 0x004fea0003800000 */
.L_x_93:
[----:B--2---:R2:W4:Y:S02]  /*49a0*/  SYNCS.PHASECHK.TRANS64.TRYWAIT P0, [R0+URZ], R3 ;  /* 0x00000003000075a7 */ /* 0x00452400080011ff */
[----:B----4-:R-:W-:Y:S05]  /*49b0*/  @!P0 NANOSLEEP.SYNCS 0x989680 ;  /* 0x009896800000895d */ /* 0x010fea0003900000 */
[----:B------:R-:W4:Y:S02]  /*49c0*/  @!P0 SYNCS.PHASECHK.TRANS64 P0, [R0+URZ], R3 ;  /* 0x00000003000085a7 */ /* 0x000f2400080010ff */
[----:B----4-:R-:W-:Y:S05]  /*49d0*/  @!P0 BRA `(.L_x_93) ;  /* 0xfffffffc00f08947 */ /* 0x010fea000383ffff */
[----:B------:R-:W-:Y:S05]  /*49e0*/  BRA `(.L_x_92) ;  /* 0x00000000000c7947 */ /* 0x000fea0003800000 */
.L_x_88:
[----:B------:R-:W-:-:S04]  /*49f0*/  UIADD3 UR4, UPT, UPT, UR17, 0x1d0, URZ ;  /* 0x000001d011047890 */ /* 0x000fc8000fffe0ff */
[----:B------:R-:W-:-:S09]  /*4a00*/  UPRMT UR4, UR34, 0x654, UR4 ;  /* 0x0000065422047896 */ /* 0x000fd20008000004 */
[----:B------:R-:W-:Y:S03]  /*4a10*/  SYNCS.ARRIVE.TRANS64.RED.A1T0 RZ, [UR4], RZ ;  /* 0x000000ffffff79a7 */ /* 0x000fe60008100404 */
.L_x_92:
[----:B-12---:R-:W-:Y:S01]  /*4a20*/  SHF.L.U32 R3, RZ, 0x1f, RZ ;  /* 0x0000001fff037819 */ /* 0x006fe200000006ff */
[----:B------:R-:W-:Y:S01]  /*4a30*/  UIADD3 UR4, UPT, UPT, UR17, 0x1d0, URZ ;  /* 0x000001d011047890 */ /* 0x000fe2000fffe0ff */
[----:B------:R-:W-:Y:S02]  /*4a40*/  PLOP3.LUT P0, PT, PT, PT, UP1, 0x80, 0x8 ;  /* 0x000000000008781c */ /* 0x000fe40003f0f018 */
[----:B------:R-:W1:Y:S02]  /*4a50*/  SYNCS.PHASECHK.TRANS64.TRYWAIT P1, [UR17+0x1d0], R3 ;  /* 0x0001d003ff0075a7 */ /* 0x000e640008021111 */
[----:B-1----:R-:W-:Y:S09]  /*4a60*/  @!P1 BRA `(.L_x_94) ;  /* 0x0000006400089947 */ /* 0x002ff20003800000 */
.L_x_215:
[----:B------:R-:W-:Y:S01]  /*4a70*/  @!UP1 UPRMT UR4, UR34, 0x654, UR4 ;  /* 0x0000065422049896 */ /* 0x000fe20008000004 */
[----:B------:R-:W-:Y:S01]  /*4a80*/  UMOV UR5, 0xffff ;  /* 0x0000ffff00057882 */ /* 0x000fe20000000000 */
[----:B------:R-:W-:-:S07]  /*4a90*/  UMOV UR6, 0x1 ;  /* 0x0000000100067882 */ /* 0x000fce0000000000 */
[----:B------:R-:W-:Y:S01]  /*4aa0*/  @!P0 SYNCS.ARRIVE.TRANS64.RED.A1T0 RZ, [UR4], RZ ;  /* 0x000000ffffff89a7 */ /* 0x000fe20008100404 */
[----:B------:R-:W-:Y:S01]  /*4ab0*/  NOP ;  /* 0x0000000000007918 */ /* 0x000fe20000000000 */
[----:B-1----:R-:W1:Y:S01]  /*4ac0*/  LDS R0, [UR8+0x14] ;  /* 0x00001408ff007984 */ /* 0x002e620008000800 */
[----:B------:R-:W-:-:S04]  /*4ad0*/  ULOP3.LUT UR4, UR32, 0xffff, URZ, 0xc0, !UPT ;  /* 0x0000ffff20047892 */ /* 0x000fc8000f8ec0ff */
[----:B------:R-:W-:-:S04]  /*4ae0*/  USHF.R.U32.HI UR4, URZ, 0x5, UR4 ;  /* 0x00000005ff047899 */ /* 0x000fc80008011604 */
[----:B------:R-:W-:Y:S02]  /*4af0*/  USHF.L.U32 UR5, UR5, UR4, URZ ;  /* 0x0000000405057299 */ /* 0x000fe400080006ff */
[----:B------:R-:W-:-:S04]  /*4b00*/  USHF.L.U32 UR4, UR6, UR4, URZ ;  /* 0x0000000406047299 */ /* 0x000fc800080006ff */
[----:B-1----:R-:W-:-:S04]  /*4b10*/  LOP3.LUT R0, R0, UR5, RZ, 0xc0, !PT ;  /* 0x0000000500007c12 */ /* 0x002fc8000f8ec0ff */
[----:B------:R-:W-:-:S13]  /*4b20*/  ISETP.NE.AND P0, PT, R0, UR5, PT ;  /* 0x0000000500007c0c */ /* 0x000fda000bf05270 */
[----:B------:R-:W-:Y:S05]  /*4b30*/  @P0 BRA `(.L_x_95) ;  /* 0x0000000000580947 */ /* 0x000fea0003800000 */
[----:B------:R-:W1:Y:S02]  /*4b40*/  LDS R0, [UR8+0x18] ;  /* 0x00001808ff007984 */ /* 0x000e640008000800 */
[----:B-1----:R-:W-:-:S04]  /*4b50*/  LOP3.LUT R0, R0, UR4, RZ, 0xc0, !PT ;  /* 0x0000000400007c12 */ /* 0x002fc8000f8ec0ff */
[----:B------:R-:W-:-:S13]  /*4b60*/  ISETP.NE.AND P0, PT, R0, UR4, PT ;  /* 0x0000000400007c0c */ /* 0x000fda000bf05270 */
[----:B------:R-:W-:Y:S05]  /*4b70*/  @P0 BRA `(.L_x_96) ;  /* 0x00000000003c0947 */ /* 0x000fea0003800000 */
[----:B------:R-:W1:Y:S01]  /*4b80*/  S2R R2, SR_LANEID ;  /* 0x0000000000027919 */ /* 0x000e620000000000 */
[----:B------:R-:W-:Y:S01]  /*4b90*/  ULOP3.LUT UR5, URZ, UR5, URZ, 0x33, !UPT ;  /* 0x00000005ff057292 */ /* 0x000fe2000f8e33ff */
[----:B------:R-:W-:Y:S01]  /*4ba0*/  LOP3.LUT R4, RZ, UR4, RZ, 0x33, !PT ;  /* 0x00000004ff047c12 */ /* 0x000fe2000f8e33ff */
[----:B------:R-:W-:Y:S02]  /*4bb0*/  VOTEU.ANY UR4, UPT, PT ;  /* 0x0000000000047886 */ /* 0x000fe400038e0100 */
[----:B------:R-:W-:Y:S01]  /*4bc0*/  UFLO.U32 UR4, UR4 ;  /* 0x00000004000472bd */ /* 0x000fe200080e0000 */
[----:B------:R-:W2:Y:S01]  /*4bd0*/  REDUX UR6, R4 ;  /* 0x00000000040673c4 */ /* 0x000ea20000000000 */
[----:B------:R-:W-:-:S06]  /*4be0*/  IMAD.U32 R0, RZ, RZ, UR5 ;  /* 0x00000005ff007e24 */ /* 0x000fcc000f8e00ff */
[----:B------:R4:W-:Y:S01]  /*4bf0*/  UTCATOMSWS.AND URZ, UR5 ;  /* 0x0000000500ff79e3 */ /* 0x0009e20008000000 */
[----:B------:R-:W3:Y:S01]  /*4c00*/  REDUX UR7, R0 ;  /* 0x00000000000773c4 */ /* 0x000ee20000000000 */
[----:B-1----:R-:W-:Y:S01]  /*4c10*/  ISETP.EQ.U32.AND P0, PT, R2, UR4, PT ;  /* 0x0000000402007c0c */ /* 0x002fe2000bf02070 */
[----:B--2---:R-:W-:Y:S01]  /*4c20*/  IMAD.U32 R2, RZ, RZ, UR6 ;  /* 0x00000006ff027e24 */ /* 0x004fe2000f8e00ff */
[----:B---3--:R-:W-:-:S11]  /*4c30*/  MOV R3, UR7 ;  /* 0x0000000700037c02 */ /* 0x008fd60008000f00 */
[----:B------:R4:W-:Y:S04]  /*4c40*/  @P0 ATOMS.AND RZ, [UR8+0x14], R3 ;  /* 0x00001403ffff098c */ /* 0x0009e8000a800008 */
[----:B------:R4:W-:Y:S01]  /*4c50*/  @P0 ATOMS.AND RZ, [UR8+0x18], R2 ;  /* 0x00001802ffff098c */ /* 0x0009e2000a800008 */
[----:B------:R-:W-:Y:S05]  /*4c60*/  BRA `(.L_x_97) ;  /* 0x0000000000147947 */ /* 0x000fea0003800000 */
.L_x_96:
[----:B------:R-:W-:Y:S02]  /*4c70*/  MOV R2, 0x4c90 ;  /* 0x00004c9000027802 */ /* 0x000fe40000000f00 */
[----:B---3-5:R-:W-:Y:S05]  /*4c80*/  CALL.REL.NOINC `($__internal_0_$__cuda_sm10x_tcgen05_guardrail_trap_col_being_dealloced_not_returned_by_alloc) ;  /* 0x0000006400e87944 */ /* 0x028fea0003c00000 */
[----:B------:R-:W-:Y:S05]  /*4c90*/  BRA `(.L_x_97) ;  /* 0x0000000000087947 */ /* 0x000fea0003800000 */
.L_x_95:
[----:B------:R-:W-:Y:S02]  /*4ca0*/  MOV R2, 0x4cc0 ;  /* 0x00004cc000027802 */ /* 0x000fe40000000f00 */
[----:B---3-5:R-:W-:Y:S05]  /*4cb0*/  CALL.REL.NOINC `($__internal_2_$__cuda_sm10x_tcgen05_guardrail_trap_unallocated_columns_being_dealloced) ;  /* 0x0000006400f47944 */ /* 0x028fea0003c00000 */
.L_x_97:
[----:B------:R-:W-:Y:S01]  /*4cc0*/  NOP ;  /* 0x0000000000007918 */ /* 0x000fe20000000000 */
[----:B----4-:R-:W-:Y:S05]  /*4cd0*/  EXIT ;  /* 0x000000000000794d */ /* 0x010fea0003800000 */
.L_x_68:
[----:B------:R-:W-:-:S09]  /*4ce0*/  UISETP.NE.OR UP0, UPT, UR21, 0x3, !UP4 ;  /* 0x000000031500788c */ /* 0x000fd2000e705670 */
[----:B------:R-:W-:Y:S05]  /*4cf0*/  BRA.U UP0, `(.L_x_98) ;  /* 0x00000011005c7547 */ /* 0x000fea000b800000 */
[----:B------:R-:W2:Y:S01]  /*4d00*/  S2UR UR10, SR_CgaCtaId ;  /* 0x00000000000a79c3 */ /* 0x000ea20000008800 */
[----:B------:R-:W3:Y:S01]  /*4d10*/  LDCU UR31, c[0x0][0x370] ;  /* 0x00006e00ff1f77ac */ /* 0x000ee20008000800 */
[----:B------:R-:W-:Y:S02]  /*4d20*/  HFMA2 R13, -RZ, RZ, 0, 0 ;  /* 0x00000000ff0d7431 */ /* 0x000fe400000001ff */
[----:B------:R-:W-:Y:S01]  /*4d30*/  IMAD.MOV.U32 R15, RZ, RZ, 0x1 ;  /* 0x00000001ff0f7424 */ /* 0x000fe200078e00ff */
[----:B------:R-:W-:Y:S01]  /*4d40*/  MOV R7, 0x2000 ;  /* 0x0000200000077802 */ /* 0x000fe20000000f00 */
[----:B------:R-:W3:Y:S01]  /*4d50*/  LDCU.128 UR44, c[0x0][0xb10] ;  /* 0x00016200ff2c77ac */ /* 0x000ee20008000c00 */
[----:B------:R-:W-:Y:S01]  /*4d60*/  IMAD.MOV.U32 R14, RZ, RZ, RZ ;  /* 0x000000ffff0e7224 */ /* 0x000fe200078e00ff */
[----:B------:R-:W4:Y:S01]  /*4d70*/  LDC.64 R16, c[0x0][0x348] ;  /* 0x0000d200ff107b82 */ /* 0x000f220000000a00 */
[----:B------:R-:W1:Y:S01]  /*4d80*/  LDCU UR30, c[0x0][0x374] ;  /* 0x00006e80ff1e77ac */ /* 0x000e620008000800 */
[----:B------:R-:W2:Y:S06]  /*4d90*/  LDCU UR15, c[0x0][0xb0c] ;  /* 0x00016180ff0f77ac */ /* 0x000eac0008000800 */
[----:B------:R-:W4:Y:S01]  /*4da0*/  LDC.64 R2, c[0x0][0x888] ;  /* 0x00022200ff027b82 */ /* 0x000f220000000a00 */
[----:B------:R-:W4:Y:S01]  /*4db0*/  LDCU UR49, c[0x0][0xb20] ;  /* 0x00016400ff3177ac */ /* 0x000f220008000800 */
[----:B------:R-:W4:Y:S06]  /*4dc0*/  LDCU UR4, c[0x0][0xb30] ;  /* 0x00016600ff0477ac */ /* 0x000f2c0008000800 */
[----:B------:R-:W4:Y:S01]  /*4dd0*/  LDC.64 R4, c[0x0][0x890] ;  /* 0x00022400ff047b82 */ /* 0x000f220000000a00 */
[----:B------:R-:W-:Y:S01]  /*4de0*/  UMOV UR21, 0x400 ;  /* 0x0000040000157882 */ /* 0x000fe20000000000 */
[----:B---3--:R-:W-:-:S02]  /*4df0*/  UIMAD.WIDE.U32 UR6, UR31, UR44, URZ ;  /* 0x0000002c1f0672a5 */ /* 0x008fc4000f8e00ff */
[----:B-1----:R-:W-:Y:S02]  /*4e00*/  UIMAD.WIDE.U32 UR8, UR30, UR47, URZ ;  /* 0x0000002f1e0872a5 */ /* 0x002fe4000f8e00ff */
[----:B--2---:R-:W-:Y:S02]  /*4e10*/  ULEA UR21, UR10, UR21, 0x18 ;  /* 0x000000150a157291 */ /* 0x004fe4000f8ec0ff */
[----:B------:R-:W-:Y:S02]  /*4e20*/  UPLOP3.LUT UP3, UPT, UPT, UPT, UPT, 0x40, 0x4 ;  /* 0x000000000004789c */ /* 0x000fe40003f6e870 */
[----:B------:R-:W-:Y:S02]  /*4e30*/  UIADD3 UR37, UPT, UPT, UR21, 0x118, URZ ;  /* 0x0000011815257890 */ /* 0x000fe4000fffe0ff */
[----:B------:R-:W-:Y:S02]  /*4e40*/  UIADD3 UR33, UPT, UPT, UR21, 0x100, URZ ;  /* 0x0000010015217890 */ /* 0x000fe4000fffe0ff */
[----:B------:R-:W-:-:S02]  /*4e50*/  UIADD3 UR25, UPT, UPT, UR21, 0x108, URZ ;  /* 0x0000010815197890 */ /* 0x000fc4000fffe0ff */
[----:B------:R-:W-:Y:S01]  /*4e60*/  UIADD3 UR17, UPT, UPT, UR21, 0x110, URZ ;  /* 0x0000011015117890 */ /* 0x000fe2000fffe0ff */
[----:B------:R-:W-:Y:S01]  /*4e70*/  UMOV UR6, UR7 ;  /* 0x0000000700067c82 */ /* 0x000fe20008000000 */
[----:B------:R-:W-:Y:S01]  /*4e80*/  UMOV UR41, UR9 ;  /* 0x0000000900297c82 */ /* 0x000fe20008000000 */
[----:B------:R-:W-:Y:S02]  /*4e90*/  UISETP.GE.AND UP0, UPT, UR42, 0x1, UPT ;  /* 0x000000012a00788c */ /* 0x000fe4000bf06270 */
[----:B------:R-:W-:Y:S01]  /*4ea0*/  UISETP.NE.AND UP4, UPT, UR42, 0x1, UPT ;  /* 0x000000012a00788c */ /* 0x000fe2000bf85270 */
[----:B------:R-:W1:Y:S01]  /*4eb0*/  LDCU.64 UR22, c[0x0][0xb28] ;  /* 0x00016500ff1677ac */ /* 0x000e620008000a00 */
[----:B------:R-:W-:Y:S02]  /*4ec0*/  UISETP.NE.AND UP6, UPT, UR15, 0x1, UPT ;  /* 0x000000010f00788c */ /* 0x000fe4000bfc5270 */
[----:B------:R-:W-:Y:S02]  /*4ed0*/  UISETP.NE.AND UP5, UPT, UR46, 0x1, UPT ;  /* 0x000000012e00788c */ /* 0x000fe4000bfa5270 */
[----:B------:R-:W-:-:S02]  /*4ee0*/  UPRMT UR37, UR10, 0x654, UR37 ;  /* 0x000006540a257896 */ /* 0x000fc40008000025 */
[----:B------:R-:W-:Y:S02]  /*4ef0*/  USHF.R.U32.HI UR43, URZ, UR45, UR6 ;  /* 0x0000002dff2b7299 */ /* 0x000fe40008011606 */
[----:B------:R-:W-:Y:S02]  /*4f00*/  UPRMT UR40, UR10, 0x654, UR33 ;  /* 0x000006540a287896 */ /* 0x000fe40008000021 */
[----:B------:R-:W-:Y:S02]  /*4f10*/  UPRMT UR39, UR10, 0x654, UR25 ;  /* 0x000006540a277896 */ /* 0x000fe40008000019 */
[----:B------:R-:W-:Y:S02]  /*4f20*/  UPRMT UR38, UR10, 0x654, UR17 ;  /* 0x000006540a267896 */ /* 0x000fe40008000011 */
[----:B----4-:R-:W-:Y:S02]  /*4f30*/  USHF.R.U32.HI UR41, URZ, UR49, UR41 ;  /* 0x00000031ff297299 */ /* 0x010fe40008011629 */
[----:B------:R-:W-:-:S11]  /*4f40*/  UISETP.NE.AND UP2, UPT, UR4, 0x1, UPT ;  /* 0x000000010400788c */ /* 0x000fd6000bf45270 */
.L_x_109:
[C---:B------:R-:W-:Y:S02]  /*4f50*/  LEA R12, R14.reuse, UR21, 0x3 ;  /* 0x000000150e0c7c11 */ /* 0x040fe4000f8e18ff */
[----:B------:R-:W-:Y:S02]  /*4f60*/  SHF.L.U32 R9, R13, 0x1f, RZ ;  /* 0x0000001f0d097819 */ /* 0x000fe400000006ff */
[----:B------:R-:W-:Y:S02]  /*4f70*/  LEA R10, R14, UR21, 0x4 ;  /* 0x000000150e0a7c11 */ /* 0x000fe4000f8e20ff */
[----:B--2---:R-:W2:Y:S02]  /*4f80*/  SYNCS.PHASECHK.TRANS64.TRYWAIT P0, [R12+URZ+0x150], R9 ;  /* 0x000150090c0075a7 */ /* 0x004ea400080011ff */
[----:B--2---:R-:W-:Y:S05]  /*4f90*/  @!P0 BRA `(.L_x_99) ;  /* 0x0000005c00d48947 */ /* 0x004fea0003800000 */
.L_x_216:
[----:B--2---:R-:W2:Y:S01]  /*4fa0*/  LDS.128 R8, [R10+0x1e0] ;  /* 0x0001e0000a087984 */ /* 0x004ea20000000c00 */
[----:B------:R-:W-:Y:S01]  /*4fb0*/  UISETP.GE.AND UP0, UPT, UR42, 0x1, UPT ;  /* 0x000000012a00788c */ /* 0x000fe2000bf06270 */
[----:B------:R-:W-:Y:S01]  /*4fc0*/  @!PT LDS RZ, [RZ] ;  /* 0x00000000fffff984 */ /* 0x000fe20000000800 */
[----:B------:R-:W-:Y:S01]  /*4fd0*/  @!PT LDS RZ, [RZ] ;  /* 0x00000000fffff984 */ /* 0x000fe20000000800 */
[----:B------:R-:W-:Y:S01]  /*4fe0*/  @!PT LDS RZ, [RZ] ;  /* 0x00000000fffff984 */ /* 0x000fe20000000800 */
[----:B------:R-:W-:Y:S01]  /*4ff0*/  @!PT LDS RZ, [RZ] ;  /* 0x00000000fffff984 */ /* 0x000fe20000000800 */
[----:B------:R3:W-:Y:S06]  /*5000*/  MEMBAR.ALL.CTA ;  /* 0x0000000000007992 */ /* 0x0007ec0000008000 */
[----:B---3--:R-:W3:Y:S01]  /*5010*/  FENCE.VIEW.ASYNC.S ;  /* 0x00000000000073c6 */ /* 0x008ee20000000000 */
[----:B--2---:R-:W-:Y:S11]  /*5020*/  LOP3.LUT P0, RZ, R10, 0x1, RZ, 0xc0, !PT ;  /* 0x000000010aff7812 */ /* 0x004ff6000780c0ff */
[----:B------:R-:W-:Y:S02]  /*5030*/  @!UPT UIADD3 URZ, UPT, UPT, URZ, URZ, URZ ;  /* 0x000000fffffff290 */ /* 0x000fe4000fffe0ff */
[----:B---3--:R-:W-:Y:S01]  /*5040*/  VOTEU.ANY UP1, P0 ;  /* 0x0000000000ff7886 */ /* 0x008fe20000020100 */
[----:B------:R-:W-:Y:S11]  /*5050*/  PLOP3.LUT P0, PT, PT, PT, UP1, 0x80, 0x8 ;  /* 0x000000000008781c */ /* 0x000ff60003f0f018 */
[----:B------:R-:W-:Y:S02]  /*5060*/  @!UPT UIADD3 URZ, UPT, UPT, URZ, URZ, URZ ;  /* 0x000000fffffff290 */ /* 0x000fe4000fffe0ff */
[----:B------:R-:W-:Y:S02]  /*5070*/  @P0 SHF.R.U32.HI R0, RZ, 0x10, R9 ;  /* 0x00000010ff000819 */ /* 0x000fe40000011609 */
[----:B------:R-:W-:Y:S02]  /*5080*/  @P0 MOV R6, R8 ;  /* 0x0000000800060202 */ /* 0x000fe40000000f00 */
[----:B------:R-:W-:Y:S01]  /*5090*/  @P0 R2UR UR4, R0 ;  /* 0x00000000000402ca */ /* 0x000fe200000e0000 */
[----:B------:R-:W-:Y:S01]  /*50a0*/  VIADD R0, R12, 0x160 ;  /* 0x000001600c007836 */ /* 0x000fe20000000000 */
[----:B------:R-:W-:Y:S02]  /*50b0*/  @P0 LOP3.LUT R8, R9, 0xffff, RZ, 0xc0, !PT ;  /* 0x0000ffff09080812 */ /* 0x000fe400078ec0ff */
[----:B------:R-:W-:Y:S02]  /*50c0*/  @P0 R2UR UR6, R6 ;  /* 0x00000000060602ca */ /* 0x000fe400000e0000 */
[----:B------:R-:W-:Y:S02]  /*50d0*/  PRMT R0, RZ, 0x654, R0 ;  /* 0x00000654ff007816 */ /* 0x000fe40000000000 */
[----:B------:R-:W-:Y:S02]  /*50e0*/  @P0 R2UR UR5, R8 ;  /* 0x00000000080502ca */ /* 0x000fe400000e0000 */
[----:B------:R2:W-:Y:S03]  /*50f0*/  SYNCS.ARRIVE.TRANS64.RED.A1T0 RZ, [R0+URZ], RZ ;  /* 0x000000ff00ff79a7 */ /* 0x0005e600081004ff */
[----:B------:R-:W-:Y:S04]  /*5100*/  @UP1 UMOV UR29, UR4 ;  /* 0x00000004001d1c82 */ /* 0x000fe80008000000 */
[----:B------:R-:W-:Y:S04]  /*5110*/  @UP1 UMOV UR14, UR6 ;  /* 0x00000006000e1c82 */ /* 0x000fe80008000000 */
[----:B------:R-:W-:Y:S01]  /*5120*/  @UP1 UMOV UR13, UR5 ;  /* 0x00000005000d1c82 */ /* 0x000fe20008000000 */
[----:B------:R-:W-:Y:S05]  /*5130*/  BRA.U !UP0, `(.L_x_100) ;  /* 0x0000000108a47547 */ /* 0x000fea000b800000 */
[----:B------:R-:W-:Y:S02]  /*5140*/  UIMAD.WIDE.U32 UR18, UR13, UR47, URZ ;  /* 0x0000002f0d1272a5 */ /* 0x000fe4000f8e00ff */
[----:B------:R-:W-:Y:S02]  /*5150*/  UIMAD.WIDE.U32 UR26, UR14, UR44, URZ ;  /* 0x0000002c0e1a72a5 */ /* 0x000fe4000f8e00ff */
[----:B------:R-:W-:Y:S02]  /*5160*/  USEL UR4, UR30, UR41, !UP5 ;  /* 0x000000291e047287 */ /* 0x000fe4000e800000 */
[----:B------:R-:W-:Y:S02]  /*5170*/  USEL UR7, UR31, UR43, !UP6 ;  /* 0x0000002b1f077287 */ /* 0x000fe4000f000000 */
[----:B-1----:R-:W-:Y:S02]  /*5180*/  UIMAD.WIDE.U32 UR8, UR4, UR22, URZ ;  /* 0x00000016040872a5 */ /* 0x002fe4000f8e00ff */
[----:B------:R-:W-:Y:S01]  /*5190*/  UIMAD.WIDE.U32 UR10, UR7, UR22, URZ ;  /* 0x00000016070a72a5 */ /* 0x000fe2000f8e00ff */
[----:B------:R-:W-:Y:S02]  /*51a0*/  UMOV UR5, UR19 ;  /* 0x0000001300057c82 */ /* 0x000fe40008000000 */
[----:B------:R-:W-:Y:S03]  /*51b0*/  USHF.R.U32.HI UR6, URZ, UR49, UR5 ;  /* 0x00000031ff067299 */ /* 0x000fe60008011605 */
[----:B------:R-:W-:Y:S01]  /*51c0*/  UMOV UR5, UR27 ;  /* 0x0000001b00057c82 */ /* 0x000fe20008000000 */
[----:B------:R-:W-:Y:S02]  /*51d0*/  USEL UR6, UR13, UR6, !UP5 ;  /* 0x000000060d067287 */ /* 0x000fe4000e800000 */
[----:B------:R-:W-:Y:S03]  /*51e0*/  USHF.R.U32.HI UR12, URZ, UR45, UR5 ;  /* 0x0000002dff0c7299 */ /* 0x000fe60008011605 */
[----:B------:R-:W-:Y:S02]  /*51f0*/  UMOV UR5, UR9 ;  /* 0x0000000900057c82 */ /* 0x000fe40008000000 */
[----:B------:R-:W-:Y:S03]  /*5200*/  @UP4 USHF.R.U32.HI UR4, URZ, UR23, UR5 ;  /* 0x00000017ff044299 */ /* 0x000fe60008011605 */
[----:B------:R-:W-:Y:S01]  /*5210*/  UMOV UR5, UR11 ;  /* 0x0000000b00057c82 */ /* 0x000fe20008000000 */
[----:B------:R-:W-:Y:S02]  /*5220*/  UIMAD UR4, UR42, UR4, URZ ;  /* 0x000000042a0472a4 */ /* 0x000fe4000f8e02ff */
[----:B------:R-:W-:Y:S02]  /*5230*/  @UP4 USHF.R.U32.HI UR7, URZ, UR23, UR5 ;  /* 0x00000017ff074299 */ /* 0x000fe40008011605 */
[----:B------:R-:W-:Y:S02]  /*5240*/  UIMAD.WIDE.U32 UR10, UR6, UR22, URZ ;  /* 0x00000016060a72a5 */ /* 0x000fe4000f8e00ff */
[----:B------:R-:W-:Y:S02]  /*5250*/  USEL UR5, UR14, UR12, !UP6 ;  /* 0x0000000c0e057287 */ /* 0x000fe4000f000000 */
[----:B------:R-:W-:Y:S02]  /*5260*/  UIMAD UR8, UR42, UR7, URZ ;  /* 0x000000072a0872a4 */ /* 0x000fe4000f8e02ff */
[----:B------:R-:W-:Y:S03]  /*5270*/  UISETP.GE.AND UP0, UPT, UR6, UR4, UPT ;  /* 0x000000040600728c */ /* 0x000fe6000bf06270 */
[----:B------:R-:W-:Y:S01]  /*5280*/  UMOV UR4, UR11 ;  /* 0x0000000b00047c82 */ /* 0x000fe20008000000 */
[----:B------:R-:W-:Y:S02]  /*5290*/  UISETP.GE.OR UP0, UPT, UR5, UR8, UP0 ;  /* 0x000000080500728c */ /* 0x000fe40008706670 */
[----:B------:R-:W-:Y:S02]  /*52a0*/  USHF.R.U32.HI UR4, URZ, UR23, UR4 ;  /* 0x00000017ff047299 */ /* 0x000fe40008011604 */
[----:B------:R-:W-:Y:S02]  /*52b0*/  UIMAD.WIDE.U32 UR8, UR5, UR22, URZ ;  /* 0x00000016050872a5 */ /* 0x000fe4000f8e00ff */
[----:B------:R-:W-:Y:S04]  /*52c0*/  USEL UR10, UR6, UR4, !UP4 ;  /* 0x00000004060a7287 */ /* 0x000fe8000e000000 */
[----:B------:R-:W-:Y:S01]  /*52d0*/  UIADD3 UR11, UPT, UPT, -UR10, URZ, URZ ;  /* 0x000000ff0a0b7290 */ /* 0x000fe2000fffe1ff */
[----:B------:R-:W-:Y:S02]  /*52e0*/  @!UP0 UMOV UR4, UR9 ;  /* 0x0000000900048c82 */ /* 0x000fe40008000000 */
[----:B------:R-:W-:Y:S02]  /*52f0*/  @!UP0 USHF.R.U32.HI UR4, URZ, UR23, UR4 ;  /* 0x00000017ff048299 */ /* 0x000fe40008011604 */
[----:B------:R-:W-:Y:S02]  /*5300*/  UIMAD UR8, UR42, UR11, UR6 ;  /* 0x0000000b2a0872a4 */ /* 0x000fe4000f8e0206 */
[----:B------:R-:W-:Y:S04]  /*5310*/  @!UP0 USEL UR4, UR5, UR4, !UP4 ;  /* 0x0000000405048287 */ /* 0x000fe8000e000000 */
[----:B------:R-:W-:Y:S02]  /*5320*/  @!UP0 UIMAD UR8, UR7, UR8, UR4 ;  /* 0x00000008070882a4 */ /* 0x000fe4000f8e0204 */
[----:B------:R-:W-:Y:S02]  /*5330*/  @!UP0 UIADD3 UR9, UPT, UPT, UR10, -UR4, URZ ;  /* 0x800000040a098290 */ /* 0x000fe4000fffe0ff */
[----:B------:R-:W-:Y:S02]  /*5340*/  UIADD3 UR4, UPT, UPT, -UR5, URZ, URZ ;  /* 0x000000ff05047290 */ /* 0x000fe4000fffe1ff */
[----:B------:R-:W-:Y:S02]  /*5350*/  UIADD3 UR7, UPT, UPT, -UR6, URZ, URZ ;  /* 0x000000ff06077290 */ /* 0x000fe4000fffe1ff */
[----:B------:R-:W-:Y:S02]  /*5360*/  @!UP0 UIMAD UR6, UR9, UR42, UR5 ;  /* 0x0000002a090682a4 */ /* 0x000fe4000f8e0205 */
[----:B------:R-:W-:Y:S02]  /*5370*/  UIMAD UR14, UR15, UR4, UR14 ;  /* 0x000000040f0e72a4 */ /* 0x000fe4000f8e020e */
[----:B------:R-:W-:Y:S01]  /*5380*/  UIMAD UR13, UR46, UR7, UR13 ;  /* 0x000000072e0d72a4 */ /* 0x000fe2000f8e020d */
[----:B------:R-:W-:Y:S02]  /*5390*/  @!UP0 UMOV UR5, UR8 ;  /* 0x0000000800058c82 */ /* 0x000fe40008000000 */
[----:B------:R-:W-:Y:S02]  /*53a0*/  UIMAD UR14, UR5, UR15, UR14 ;  /* 0x0000000f050e72a4 */ /* 0x000fe4000f8e020e */
[----:B------:R-:W-:Y:S11]  /*53b0*/  UIMAD UR13, UR6, UR46, UR13 ;  /* 0x0000002e060d72a4 */ /* 0x000ff6000f8e020d */
[----:B------:R-:W-:Y:S01]  /*53c0*/  @!UPT UIADD3 URZ, UPT, UPT, URZ, URZ, URZ ;  /* 0x000000fffffff290 */ /* 0x000fe2000fffe0ff */
.L_x_100:
[----:B------:R-:W3:Y:S01]  /*53d0*/  @!UP2 LDCU.128 UR8, c[0x0][0xb10] ;  /* 0x00016200ff08a7ac */ /* 0x000ee20008000c00 */
[C---:B------:R-:W-:Y:S02]  /*53e0*/  ISETP.NE.U32.AND P1, PT, R4.reuse, RZ, PT ;  /* 0x000000ff0400720c */ /* 0x040fe40003f25070 */
[----:B------:R-:W-:Y:S02]  /*53f0*/  ISETP.NE.U32.AND P0, PT, R4, RZ, PT ;  /* 0x000000ff0400720c */ /* 0x000fe40003f05070 */
[C---:B------:R-:W-:Y:S02]  /*5400*/  ISETP.NE.AND.EX P1, PT, R5.reuse, RZ, PT, P1 ;  /* 0x000000ff0500720c */ /* 0x040fe40003f25310 */
[----:B------:R-:W-:Y:S01]  /*5410*/  ISETP.NE.AND.EX P0, PT, R5, RZ, PT, P0 ;  /* 0x000000ff0500720c */ /* 0x000fe20003f05300 */
[----:B------:R-:W4:Y:S01]  /*5420*/  @!UP2 LDCU UR5, c[0x0][0xb0c] ;  /* 0x00016180ff05a7ac */ /* 0x000f220008000800 */
[----:B------:R-:W-:Y:S01]  /*5430*/  SHF.L.U32 R9, R15, 0x1f, RZ ;  /* 0x0000001f0f097819 */ /* 0x000fe200000006ff */
[----:B------:R-:W-:Y:S02]  /*5440*/  USHF.L.U32 UR35, UR16, 0x7, URZ ;  /* 0x0000000710237899 */ /* 0x000fe400080006ff */
[----:B------:R-:W-:Y:S02]  /*5450*/  USHF.L.U32 UR34, UR20, 0x7, URZ ;  /* 0x0000000714227899 */ /* 0x000fe400080006ff */
[----:B---3--:R-:W-:Y:S07]  /*5460*/  UIMAD.WIDE.U32 UR6, UR14, UR8, URZ ;  /* 0x000000080e0672a5 */ /* 0x008fee000f8e00ff */
[----:B------:R-:W-:Y:S01]  /*5470*/  @!UP2 UMOV UR4, UR7 ;  /* 0x000000070004ac82 */ /* 0x000fe20008000000 */
[----:B----4-:R-:W-:Y:S02]  /*5480*/  @!UP2 UISETP.NE.AND UP0, UPT, UR5, 0x1, UPT ;  /* 0x000000010500a88c */ /* 0x010fe4000bf05270 */
[----:B------:R-:W-:Y:S02]  /*5490*/  @!UP2 USHF.R.U32.HI UR4, URZ, UR9, UR4 ;  /* 0x00000009ff04a299 */ /* 0x000fe40008011604 */
[----:B------:R-:W-:Y:S02]  /*54a0*/  UIMAD.WIDE.U32 UR6, UR13, UR11, URZ ;  /* 0x0000000b0d0672a5 */ /* 0x000fe4000f8e00ff */
[----:B------:R-:W-:Y:S02]  /*54b0*/  @!UP2 USEL UR8, UR14, UR4, !UP0 ;  /* 0x000000040e08a287 */ /* 0x000fe4000c000000 */
[----:B------:R-:W-:Y:S03]  /*54c0*/  @!UP2 UISETP.NE.AND UP0, UPT, UR10, 0x1, UPT ;  /* 0x000000010a00a88c */ /* 0x000fe6000bf05270 */
[----:B------:R-:W-:Y:S02]  /*54d0*/  @!UP2 UMOV UR6, UR7 ;  /* 0x000000070006ac82 */ /* 0x000fe40008000000 */
[----:B------:R-:W3:Y:S02]  /*54e0*/  @!UP2 LDCU UR4, c[0x0][0xb20] ;  /* 0x00016400ff04a7ac */ /* 0x000ee40008000800 */
[----:B---3--:R-:W-:Y:S04]  /*54f0*/  @!UP2 USHF.R.U32.HI UR6, URZ, UR4, UR6 ;  /* 0x00000004ff06a299 */ /* 0x008fe80008011606 */
[----:B------:R-:W-:Y:S04]  /*5500*/  @!UP2 USEL UR6, UR13, UR6, !UP0 ;  /* 0x000000060d06a287 */ /* 0x000fe8000c000000 */
[----:B------:R-:W-:Y:S02]  /*5510*/  @!UP2 UIADD3 UR4, UPT, UPT, -UR8, UR6, URZ ;  /* 0x000000060804a290 */ /* 0x000fe4000fffe1ff */
[----:B------:R-:W-:Y:S02]  /*5520*/  @!UP2 UIADD3 UR6, UPT, UPT, UR8, -UR6, URZ ;  /* 0x800000060806a290 */ /* 0x000fe4000fffe0ff */
[----:B------:R-:W-:Y:S02]  /*5530*/  @!UP2 UIMAD UR14, UR4, UR5, UR14 ;  /* 0x00000005040ea2a4 */ /* 0x000fe4000f8e020e */
[----:B------:R-:W-:Y:S01]  /*5540*/  @!UP2 UIMAD UR13, UR6, UR10, UR13 ;  /* 0x0000000a060da2a4 */ /* 0x000fe2000f8e020d */
[----:B------:R-:W-:Y:S11]  /*5550*/  BRA.U UP3, `(.L_x_101) ;  /* 0x0000000103107547 */ /* 0x000ff6000b800000 */
[----:B--2---:R-:W-:Y:S04]  /*5560*/  MOV R0, UR48 ;  /* 0x0000003000007c02 */ /* 0x004fe80008000f00 */
[----:B------:R-:W-:Y:S04]  /*5570*/  SHF.L.U32 R11, R0, 0x1f, RZ ;  /* 0x0000001f000b7819 */ /* 0x000fe800000006ff */
[----:B------:R-:W2:Y:S02]  /*5580*/  SYNCS.PHASECHK.TRANS64.TRYWAIT P2, [UR21+0x148], R11 ;  /* 0x0001480bff0075a7 */ /* 0x000ea40008041115 */
[----:B--2---:R-:W-:Y:S05]  /*5590*/  @!P2 BRA `(.L_x_102) ;  /* 0x000000580068a947 */ /* 0x004fea0003800000 */
.L_x_101:
[----:B------:R-:W-:Y:S05]  /*55a0*/  @!P1 BRA `(.L_x_103) ;  /* 0x0000000000309947 */ /* 0x000fea0003800000 */
[----:B------:R-:W-:Y:S01]  /*55b0*/  ISETP.NE.U32.AND P1, PT, R2, RZ, PT ;  /* 0x000000ff0200720c */ /* 0x000fe20003f25070 */
[----:B------:R-:W3:Y:S01]  /*55c0*/  LDCU.64 UR4, c[0x0][0x358] ;  /* 0x00006b00ff0477ac */ /* 0x000ee20008000a00 */
[----:B------:R-:W-:Y:S02]  /*55d0*/  IMAD.MOV.U32 R84, RZ, RZ, 0x1 ;  /* 0x00000001ff547424 */ /* 0x000fe400078e00ff */
[----:B------:R-:W-:Y:S11]  /*55e0*/  ISETP.NE.AND.EX P1, PT, R3, RZ, PT, P1 ;  /* 0x000000ff0300720c */ /* 0x000ff60003f25310 */
[----:B------:R-:W-:Y:S02]  /*55f0*/  @!UPT UIADD3 URZ, UPT, UPT, URZ, URZ, URZ ;  /* 0x000000fffffff290 */ /* 0x000fe4000fffe0ff */
[----:B--2---:R-:W2:Y:S01]  /*5600*/  @P1 LDC.64 R10, c[0x0][0x888] ;  /* 0x00022200ff0a1b82 */ /* 0x004ea20000000a00 */
[----:B------:R-:W-:Y:S04]  /*5610*/  @P1 IMAD R0, R4, UR36, RZ ;  /* 0x0000002404001c24 */ /* 0x000fe8000f8e02ff */
[----:B--2---:R-:W-:Y:S04]  /*5620*/  @P1 IMAD.WIDE R10, R0, 0x4, R10 ;  /* 0x00000004000a1825 */ /* 0x004fe800078e020a */
[----:B------:R-:W-:Y:S01]  /*5630*/  HFMA2 R0, -RZ, RZ, 0, 5.9604644775390625e-08 ;  /* 0x00000001ff007431 */ /* 0x000fe200000001ff */
[----:B---3-5:R3:W5:Y:S04]  /*5640*/  @P1 LDG.E R41, desc[UR4][R10.64] ;  /* 0x000000040a291981 */ /* 0x028768000c1e1900 */
[----:B------:R-:W-:Y:S01]  /*5650*/  @!P1 PRMT R84, R0, 0x7610, R84 ;  /* 0x0000761000549816 */ /* 0x000fe20000000054 */
[----:B---3--:R-:W4:Y:S06]  /*5660*/  @!P1 LDC R41, c[0x0][0x880] ;  /* 0x00022000ff299b82 */ /* 0x008f2c0000000800 */
.L_x_103:
[----:B----45:R-:W-:Y:S01]  /*5670*/  @!P0 FSETP.EQ.AND P1, PT, R41, RZ, PT ;  /* 0x000000ff2900820b */ /* 0x030fe20003f22000 */
[----:B------:R-:W-:Y:S01]  /*5680*/  @!UPT UIADD3 URZ, UPT, UPT, URZ, URZ, URZ ;  /* 0x000000fffffff290 */ /* 0x000fe2000fffe0ff */
[----:B------:R-:W-:Y:S11]  /*5690*/  @!P0 BRA `(.L_x_104) ;  /* 0x0000000000188947 */ /* 0x000ff60003800000 */
[----:B------:R-:W-:Y:S02]  /*56a0*/  LOP3.LUT P0, RZ, R84, 0xff, RZ, 0xc0, !PT ;  /* 0x000000ff54ff7812 */ /* 0x000fe4000780c0ff */
[----:B------:R-:W-:Y:S04]  /*56b0*/  ISETP.NE.U32.AND P1, PT, R2, RZ, PT ;  /* 0x000000ff0200720c */ /* 0x000fe80003f25070 */
[----:B------:R-:W-:Y:S04]  /*56c0*/  ISETP.NE.AND.EX P1, PT, R3, RZ, PT, P1 ;  /* 0x000000ff0300720c */ /* 0x000fe80003f25310 */
[----:B------:R-:W-:Y:S03]  /*56d0*/  PLOP3.LUT P1, PT, P1, PT, PT, 0x8, 0x80 ;  /* 0x000000000080781c */ /* 0x000fe60000f2e170 */
[----:B------:R-:W-:Y:S11]  /*56e0*/  @P0 FSETP.EQ.AND P1, PT, R41, RZ, PT ;  /* 0x000000ff2900020b */ /* 0x000ff60003f22000 */
[----:B------:R-:W-:Y:S02]  /*56f0*/  @!UPT UIADD3 URZ, UPT, UPT, URZ, URZ, URZ ;  /* 0x000000fffffff290 */ /* 0x000fe4000fffe0ff */
.L_x_104:
[----:B------:R-:W3:Y:S01]  /*5700*/  SYNCS.PHASECHK.TRANS64.TRYWAIT P2, [UR21+0x120], R9 ;  /* 0x00012009ff0075a7 */ /* 0x000ee20008041115 */
[----:B------:R-:W-:Y:S04]  /*5710*/  ELECT P0, URZ, PT ;  /* 0x0000000000ff782f */ /* 0x000fe80003800000 */
[----:B------:R-:W-:Y:S11]  /*5720*/  PLOP3.LUT P1, PT, P1, P0, PT, 0xf2, 0x2f ;  /* 0x00000000002f781c */ /* 0x000ff60000f21e72 */
[----:B------:R-:W-:Y:S02]  /*5730*/  @!UPT UIADD3 URZ, UPT, UPT, URZ, URZ, URZ ;  /* 0x000000fffffff290 */ /* 0x000fe4000fffe0ff */
[----:B------:R-:W-:Y:S05]  /*5740*/  @!P1 IADD3 R8, P0, PT, R16, 0x580, RZ ;  /* 0x0000058010089810 */ /* 0x000fea0007f1e0ff */
[----:B------:R-:W-:Y:S01]  /*5750*/  @!P1 IMAD.X R6, RZ, RZ, R17, P0 ;  /* 0x000000ffff069224 */ /* 0x000fe200000e0611 */
[----:B---3--:R-:W-:Y:S07]  /*5760*/  @!P2 BRA `(.L_x_105) ;  /* 0x00000058000ca947 */ /* 0x008fee0003800000 */
.L_x_219:
[----:B------:R-:W-:Y:S01]  /*5770*/  @!P1 R2UR UR5, R8 ;  /* 0x00000000080592ca */ /* 0x000fe200000e0000 */
[----:B------:R-:W-:Y:S01]  /*5780*/  VOTEU.ALL UP0, P1 ;  /* 0x0000000000ff7886 */ /* 0x000fe20000800000 */
[----:B------:R-:W-:Y:S01]  /*5790*/  @!P1 R2UR UR4, R6 ;  /* 0x00000000060492ca */ /* 0x000fe200000e0000 */
[----:B--2---:R-:W-:Y:S01]  /*57a0*/  @!P1 IMAD.MOV.U32 R0, RZ, RZ, 0x2000 ;  /* 0x00002000ff009424 */ /* 0x004fe200078e00ff */
[----:B------:R-:W-:Y:S01]  /*57b0*/  UMOV UR6, 0x0 ;  /* 0x0000000000067882 */ /* 0x000fe20000000000 */
[----:B------:R-:W-:Y:S01]  /*57c0*/  UMOV UR7, 0x10000000 ;  /* 0x1000000000077882 */ /* 0x000fe20000000000 */
[----:B------:R-:W-:Y:S01]  /*57d0*/  @!UP0 UIADD3 UR32, UPT, UPT, UR21, 0x400, URZ ;  /* 0x0000040015208890 */ /* 0x000fe2000fffe0ff */
[----:B------:R-:W-:Y:S01]  /*57e0*/  @!P1 IADD3 R8, P0, PT, R16, 0x580, RZ ;  /* 0x0000058010089810 */ /* 0x000fe20007f1e0ff */
[----:B------:R-:W-:Y:S04]  /*57f0*/  VOTEU.ALL UP0, P1 ;  /* 0x0000000000ff7886 */ /* 0x000fe80000800000 */
[----:B------:R-:W-:Y:S02]  /*5800*/  @!P1 IMAD.X R6, RZ, RZ, R17, P0 ;  /* 0x000000ffff069224 */ /* 0x000fe400000e0611 */
[----:B------:R-:W-:Y:S02]  /*5810*/  IMAD.U32 R10, RZ, RZ, UR5 ;  /* 0x00000005ff0a7e24 */ /* 0x000fe4000f8e00ff */
[----:B------:R-:W-:Y:S03]  /*5820*/  IMAD.U32 R11, RZ, RZ, UR4 ;  /* 0x00000004ff0b7e24 */ /* 0x000fe6000f8e00ff */
[----:B------:R-:W-:Y:S02]  /*5830*/  @!P1 R2UR UR4, R10 ;  /* 0x000000000a0492ca */ /* 0x000fe400000e0000 */
[----:B------:R-:W-:Y:S11]  /*5840*/  @!P1 R2UR UR5, R11 ;  /* 0x000000000b0592ca */ /* 0x000ff600000e0000 */
[----:B------:R-:W-:Y:S02]  /*5850*/  @!UPT UIADD3 URZ, UPT, UPT, URZ, URZ, URZ ;  /* 0x000000fffffff290 */ /* 0x000fe4000fffe0ff */
[----:B------:R2:W-:Y:S01]  /*5860*/  @!UP0 UTMALDG.3D [UR32], [UR4], desc[UR6] ;  /* 0x00000620040085b4 */ /* 0x0005e20008011000 */
[----:B------:R2:W-:Y:S01]  /*5870*/  @!P1 SYNCS.ARRIVE.TRANS64.RED.A0TR RZ, [UR21+0x100], R0 ;  /* 0x00010000ffff99a7 */ /* 0x0005e20008300415 */
[----:B------:R-:W-:Y:S01]  /*5880*/  SYNCS.ARRIVE.TRANS64.RED.A1T0 RZ, [UR40], RZ ;  /* 0x000000ffffff79a7 */ /* 0x000fe20008100428 */
[----:B------:R-:W3:Y:S02]  /*5890*/  SYNCS.PHASECHK.TRANS64.TRYWAIT P2, [UR21+0x128], R9 ;  /* 0x00012809ff0075a7 */ /* 0x000ee40008041115 */
[----:B--23--:R-:W-:Y:S05]  /*58a0*/  @!P2 BRA `(.L_x_106) ;  /* 0x0000005400d4a947 */ /* 0x00cfea0003800000 */
.L_x_221:
        /* <DEDUP_REMOVED lines=8> */
[----:B------:R-:W-:Y:S01]  /*5930*/  @!UP0 UIADD3 UR24, UPT, UPT, UR21, 0x2400, URZ ;  /* 0x0000240015188890 */ /* 0x000fe2000fffe0ff */
[----:B------:R-:W-:Y:S01]  /*5940*/  VOTEU.ALL UP0, P1 ;  /* 0x0000000000ff7886 */ /* 0x000fe20000800000 */
[----:B------:R-:W-:Y:S01]  /*5950*/  UMOV UR27, UR35 ;  /* 0x00000023001b7c82 */ /* 0x000fe20008000000 */
[----:B------:R-:W-:Y:S02]  /*5960*/  UMOV UR28, UR36 ;  /* 0x00000024001c7c82 */ /* 0x000fe40008000000 */
[----:B------:R-:W-:Y:S02]  /*5970*/  IMAD.U32 R10, RZ, RZ, UR5 ;  /* 0x00000005ff0a7e24 */ /* 0x000fe4000f8e00ff */
[----:B------:R-:W-:Y:S02]  /*5980*/  IMAD.U32 R11, RZ, RZ, UR4 ;  /* 0x00000004ff0b7e24 */ /* 0x000fe4000f8e00ff */
[----:B------:R-:W-:Y:S01]  /*5990*/  @!P1 IMAD.X R6, RZ, RZ, R17, P0 ;  /* 0x000000ffff069224 */ /* 0x000fe200000e0611 */
        /* <DEDUP_REMOVED lines=8> */
.L_x_223:
[----:B------:R-:W-:Y:S01]  /*5a20*/  @!P1 R2UR UR5, R8 ;  /* 0x00000000080592ca */ /* 0x000fe200000e0000 */
[----:B------:R-:W-:Y:S01]  /*5a30*/  VOTEU.ALL UP0, P1 ;  /* 0x0000000000ff7886 */ /* 0x000fe20000800000 */
[----:B------:R-:W-:Y:S01]  /*5a40*/  @!P1 R2UR UR4, R6 ;  /* 0x00000000060492ca */ /* 0x000fe200000e0000 */
[----:B--2---:R-:W-:Y:S01]  /*5a50*/  @!P1 IMAD.MOV.U32 R0, RZ, RZ, 0x2000 ;  /* 0x00002000ff009424 */ /* 0x004fe200078e00ff */
[----:B------:R-:W-:Y:S01]  /*5a60*/  UMOV UR6, 0x0 ;  /* 0x0000000000067882 */ /* 0x000fe20000000000 */
[----:B------:R-:W-:Y:S01]  /*5a70*/  UMOV UR7, 0x10000000 ;  /* 0x1000000000077882 */ /* 0x000fe20000000000 */
[----:B------:R-:W-:Y:S01]  /*5a80*/  @!UP0 UIADD3 UR18, UPT, UPT, UR34, 0x40, URZ ;  /* 0x0000004022128890 */ /* 0x000fe2000fffe0ff */
[----:B------:R-:W-:Y:S01]  /*5a90*/  VIADD R14, R14, 0x1 ;  /* 0x000000010e0e7836 */ /* 0x000fe20000000000 */
[----:B------:R-:W-:Y:S01]  /*5aa0*/  @!UP0 UIADD3 UR16, UPT, UPT, UR21, 0x4400, URZ ;  /* 0x0000440015108890 */ /* 0x000fe2000fffe0ff */
[----:B------:R-:W-:Y:S01]  /*5ab0*/  VOTEU.ALL UP0, P1 ;  /* 0x0000000000ff7886 */ /* 0x000fe20000800000 */
[----:B------:R-:W-:Y:S01]  /*5ac0*/  UMOV UR19, UR35 ;  /* 0x0000002300137c82 */ /* 0x000fe20008000000 */
[----:B------:R-:W-:Y:S02]  /*5ad0*/  UMOV UR20, UR36 ;  /* 0x0000002400147c82 */ /* 0x000fe40008000000 */
        /* <DEDUP_REMOVED lines=10> */
.L_x_225:
[----:B------:R-:W-:Y:S01]  /*5b80*/  @!P1 IADD3 R6, P0, PT, R16, 0x580, RZ ;  /* 0x0000058010069810 */ /* 0x000fe20007f1e0ff */
[----:B------:R-:W-:Y:S01]  /*5b90*/  VOTEU.ALL UP0, P1 ;  /* 0x0000000000ff7886 */ /* 0x000fe20000800000 */
[----:B------:R-:W-:Y:S01]  /*5ba0*/  UMOV UR6, 0x0 ;  /* 0x0000000000067882 */ /* 0x000fe20000000000 */
[----:B------:R-:W-:Y:S01]  /*5bb0*/  UMOV UR7, 0x10000000 ;  /* 0x1000000000077882 */ /* 0x000fe20000000000 */
[----:B------:R-:W-:Y:S01]  /*5bc0*/  @!P1 R2UR UR5, R6 ;  /* 0x00000000060592ca */ /* 0x000fe200000e0000 */
[----:B--2---:R-:W-:Y:S01]  /*5bd0*/  @!P1 IMAD.X R0, RZ, RZ, R17, P0 ;  /* 0x000000ffff009224 */ /* 0x004fe200000e0611 */
[----:B------:R-:W-:Y:S01]  /*5be0*/  @!UP0 UIADD3 UR10, UPT, UPT, UR34, 0x60, URZ ;  /* 0x00000060220a8890 */ /* 0x000fe2000fffe0ff */
[----:B------:R-:W-:Y:S01]  /*5bf0*/  R2UR UR18, R86 ;  /* 0x00000000561272ca */ /* 0x000fe200000e0000 */
[----:B------:R-:W-:Y:S01]  /*5c00*/  @!UP0 UIADD3 UR8, UPT, UPT, UR21, 0x6400, URZ ;  /* 0x0000640015088890 */ /* 0x000fe2000fffe0ff */
[----:B------:R-:W-:Y:S01]  /*5c10*/  R2UR UR16, R87 ;  /* 0x00000000571072ca */ /* 0x000fe200000e0000 */
[----:B------:R-:W-:Y:S01]  /*5c20*/  @!UP0 UIADD3 UR9, UPT, UPT, UR21, 0x118, URZ ;  /* 0x0000011815098890 */ /* 0x000fe2000fffe0ff */
[----:B------:R-:W-:Y:S01]  /*5c30*/  @!P1 R2UR UR4, R0 ;  /* 0x00000000000492ca */ /* 0x000fe200000e0000 */
[----:B------:R-:W-:Y:S01]  /*5c40*/  VOTEU.ALL UP0, P1 ;  /* 0x0000000000ff7886 */ /* 0x000fe20000800000 */
[----:B------:R-:W-:Y:S01]  /*5c50*/  UMOV UR11, UR35 ;  /* 0x00000023000b7c82 */ /* 0x000fe20008000000 */
[----:B------:R-:W-:Y:S01]  /*5c60*/  UMOV UR12, UR36 ;  /* 0x00000024000c7c82 */ /* 0x000fe20008000000 */
[C---:B------:R-:W-:Y:S01]  /*5c70*/  ISETP.NE.AND P0, PT, R14.reuse, 0x2, PT ;  /* 0x000000020e00780c */ /* 0x040fe20003f05270 */
[----:B------:R-:W-:Y:S01]  /*5c80*/  UPLOP3.LUT UP3, UPT, UPT, UPT, UPT, 0x80, 0x8 ;  /* 0x000000000008789c */ /* 0x000fe20003f6f070 */
[----:B------:R-:W-:Y:S01]  /*5c90*/  IMAD.U32 R8, RZ, RZ, UR5 ;  /* 0x00000005ff087e24 */ /* 0x000fe2000f8e00ff */
[----:B------:R-:W-:Y:S01]  /*5ca0*/  LOP3.LUT R15, R15, 0x1, RZ, 0x3c, !PT ;  /* 0x000000010f0f7812 */ /* 0x000fe200078e3cff */
[----:B------:R-:W-:Y:S01]  /*5cb0*/  UMOV UR36, UR29 ;  /* 0x0000001d00247c82 */ /* 0x000fe20008000000 */
[----:B------:R-:W-:Y:S01]  /*5cc0*/  SEL R0, RZ, 0x1, P0 ;  /* 0x00000001ff007807 */ /* 0x000fe20000000000 */
[----:B------:R-:W-:Y:S01]  /*5cd0*/  UIADD3 UR20, UPT, UPT, UR13, UR18, URZ ;  /* 0x000000120d147290 */ /* 0x000fe2000fffe0ff */
[----:B------:R-:W-:Y:S01]  /*5ce0*/  SEL R14, R14, RZ, P0 ;  /* 0x000000ff0e0e7207 */ /* 0x000fe20000000000 */
[----:B------:R-:W-:Y:S01]  /*5cf0*/  UIADD3 UR16, UPT, UPT, UR14, UR16, URZ ;  /* 0x000000100e107290 */ /* 0x000fe2000fffe0ff */
[----:B------:R-:W-:Y:S01]  /*5d00*/  IMAD.U32 R9, RZ, RZ, UR4 ;  /* 0x00000004ff097e24 */ /* 0x000fe2000f8e00ff */
[----:B------:R-:W-:Y:S02]  /*5d10*/  @!P1 R2UR UR4, R8 ;  /* 0x00000000080492ca */ /* 0x000fe400000e0000 */
[----:B------:R-:W-:Y:S02]  /*5d20*/  LOP3.LUT R13, R13, R0, RZ, 0x3c, !PT ;  /* 0x000000000d0d7212 */ /* 0x000fe400078e3cff */
[----:B------:R-:W-:Y:S11]  /*5d30*/  @!P1 R2UR UR5, R9 ;  /* 0x00000000090592ca */ /* 0x000ff600000e0000 */
[----:B------:R-:W-:Y:S02]  /*5d40*/  @!UPT UIADD3 URZ, UPT, UPT, URZ, URZ, URZ ;  /* 0x000000fffffff290 */ /* 0x000fe4000fffe0ff */
[----:B------:R2:W-:Y:S01]  /*5d50*/  @!UP0 UTMALDG.3D [UR8], [UR4], desc[UR6] ;  /* 0x00000608040085b4 */ /* 0x0005e20008011000 */
[----:B------:R2:W-:Y:S01]  /*5d60*/  @!P1 SYNCS.ARRIVE.TRANS64.RED.A0TR RZ, [UR21+0x118], R7 ;  /* 0x00011807ffff99a7 */ /* 0x0005e20008300415 */
[----:B------:R-:W-:Y:S01]  /*5d70*/  SYNCS.ARRIVE.TRANS64.RED.A1T0 RZ, [UR37], RZ ;  /* 0x000000ffffff79a7 */ /* 0x000fe20008100425 */
[----:B------:R-:W-:Y:S05]  /*5d80*/  BRA.U UP1, `(.L_x_109) ;  /* 0xfffffff101707547 */ /* 0x000fea000b83ffff */
[----:B------:R-:W-:-:S04]  /*5d90*/  SHF.L.U32 R3, R15, 0x1f, RZ ;  /* 0x0000001f0f037819 */ /* 0x000fc800000006ff */
[----:B------:R-:W3:Y:S02]  /*5da0*/  SYNCS.PHASECHK.TRANS64.TRYWAIT P0, [UR21+0x120], R3 ;  /* 0x00012003ff0075a7 */ /* 0x000ee40008001115 */
[----:B---3--:R-:W-:Y:S05]  /*5db0*/  @!P0 BRA `(.L_x_110) ;  /* 0x0000005000d88947 */ /* 0x008fea0003800000 */
.L_x_227:
[----:B------:R-:W4:Y:S02]  /*5dc0*/  SYNCS.PHASECHK.TRANS64.TRYWAIT P0, [UR21+0x128], R3 ;  /* 0x00012803ff0075a7 */ /* 0x000f240008001115 */
[----:B----4-:R-:W-:Y:S05]  /*5dd0*/  @!P0 BRA `(.L_x_111) ;  /* 0x0000005000e88947 */ /* 0x010fea0003800000 */
.L_x_229:
[----:B------:R-:W4:Y:S02]  /*5de0*/  SYNCS.PHASECHK.TRANS64.TRYWAIT P0, [UR21+0x130], R3 ;  /* 0x00013003ff0075a7 */ /* 0x000f240008001115 */
[----:B----4-:R-:W-:Y:S05]  /*5df0*/  @!P0 BRA `(.L_x_112) ;  /* 0x0000005000f88947 */ /* 0x010fea0003800000 */
.L_x_231:
[----:B---3--:R-:W-:-:S07]  /*5e00*/  MOV R0, UR21 ;  /* 0x0000001500007c02 */ /* 0x008fce0008000f00 */
.L_x_113:
[----:B---3--:R-:W-:-:S04]  /*5e10*/  SHF.L.U32 R3, R15, 0x1f, RZ ;  /* 0x0000001f0f037819 */ /* 0x008fc800000006ff */
[----:B------:R3:W4:Y:S03]  /*5e20*/  SYNCS.PHASECHK.TRANS64.TRYWAIT P0, [R0+URZ+0x138], R3 ;  /* 0x00013803000075a7 */ /* 0x00072600080011ff */
[----:B----4-:R-:W-:Y:S05]  /*5e30*/  @!P0 NANOSLEEP.SYNCS 0x989680 ;  /* 0x009896800000895d */ /* 0x010fea0003900000 */
[----:B------:R-:W4:Y:S02]  /*5e40*/  @!P0 SYNCS.PHASECHK.TRANS64 P0, [R0+URZ+0x138], R3 ;  /* 0x00013803000085a7 */ /* 0x000f2400080010ff */
[----:B-12-4-:R-:W-:Y:S05]  /*5e50*/  @P0 EXIT ;  /* 0x000000000000094d */ /* 0x016fea0003800000 */
[----:B------:R-:W-:Y:S05]  /*5e60*/  BRA `(.L_x_113) ;  /* 0xfffffffc00e87947 */ /* 0x000fea000383ffff */
.L_x_98:
[----:B------:R-:W-:-:S06]  /*5e70*/  UISETP.GE.AND UP0, UPT, UR21, 0x4, UPT ;  /* 0x000000041500788c */ /* 0x000fcc000bf06270 */
[----:B------:R-:W-:-:S13]  /*5e80*/  PLOP3.LUT P0, PT, PT, PT, UP0, 0x80, 0x8 ;  /* 0x000000000008781c */ /* 0x000fda0003f0f008 */
[----:B-1----:R-:W-:Y:S05]  /*5e90*/  @!P0 EXIT ;  /* 0x000000000000894d */ /* 0x002fea0003800000 */
[----:B------:R-:W1:Y:S08]  /*5ea0*/  S2UR UR4, SR_CgaCtaId ;  /* 0x00000000000479c3 */ /* 0x000e700000008800 */
[----:B------:R-:W-:Y:S01]  /*5eb0*/  BAR.SYNC.DEFER_BLOCKING 0x6, 0xa0 ;  /* 0x0182800000007b1d */ /* 0x000fe20000010000 */
[C---:B------:R-:W-:Y:S01]  /*5ec0*/  IMAD.SHL.U32 R4, R98.reuse, 0x20, RZ ;  /* 0x0000002062047824 */ /* 0x040fe200078e00ff */
[C---:B------:R-:W-:Y:S01]  /*5ed0*/  LOP3.LUT R99, R98.reuse, 0x60, RZ, 0xc0, !PT ;  /* 0x0000006062637812 */ /* 0x040fe200078ec0ff */
[C---:B------:R-:W-:Y:S01]  /*5ee0*/  IMAD.SHL.U32 R97, R98.reuse, 0x4, RZ ;  /* 0x0000000462617824 */ /* 0x040fe200078e00ff */
[C---:B------:R-:W-:Y:S01]  /*5ef0*/  LOP3.LUT R96, R98.reuse, 0x2, RZ, 0xc0, !PT ;  /* 0x0000000262607812 */ /* 0x040fe200078ec0ff */
[----:B------:R-:W-:Y:S01]  /*5f00*/  IMAD.U32 R37, R98, 0x10000, RZ ;  /* 0x0001000062257824 */ /* 0x000fe200078e00ff */
[----:B------:R-:W-:-:S02]  /*5f10*/  UMOV UR44, 0x400 ;  /* 0x00000400002c7882 */ /* 0x000fc40000000000 */
[----:B------:R-:W2:Y:S01]  /*5f20*/  LDC.64 R80, c[0x0][0x888] ;  /* 0x00022200ff507b82 */ /* 0x000ea20000000a00 */
[----:B------:R-:W-:Y:S01]  /*5f30*/  LOP3.LUT R6, R4, 0xc0, RZ, 0xc0, !PT ;  /* 0x000000c004067812 */ /* 0x000fe200078ec0ff */
[----:B------:R-:W-:Y:S01]  /*5f40*/  HFMA2 R90, -RZ, RZ, 0, 0 ;  /* 0x00000000ff5a7431 */ /* 0x000fe200000001ff */
[----:B------:R-:W-:Y:S01]  /*5f50*/  LOP3.LUT R98, R98, 0x4, RZ, 0xc0, !PT ;  /* 0x0000000462627812 */ /* 0x000fe200078ec0ff */
[----:B------:R-:W-:Y:S01]  /*5f60*/  IMAD.MOV.U32 R94, RZ, RZ, 0x1 ;  /* 0x00000001ff5e7424 */ /* 0x000fe200078e00ff */
[----:B------:R-:W-:Y:S01]  /*5f70*/  LOP3.LUT R97, R6, 0x18, R97, 0xf8, !PT ;  /* 0x0000001806617812 */ /* 0x000fe200078ef861 */
[----:B------:R-:W-:Y:S01]  /*5f80*/  IMAD.MOV.U32 R36, RZ, RZ, RZ ;  /* 0x000000ffff247224 */ /* 0x000fe200078e00ff */
[----:B------:R-:W-:Y:S01]  /*5f90*/  LOP3.LUT R37, R37, 0x600000, RZ, 0xc0, !PT ;  /* 0x0060000025257812 */ /* 0x000fe200078ec0ff */
[----:B------:R-:W3:Y:S01]  /*5fa0*/  LDC.64 R82, c[0x0][0x890] ;  /* 0x00022400ff527b82 */ /* 0x000ee20000000a00 */
[----:B------:R-:W-:Y:S02]  /*5fb0*/  LOP3.LUT R97, R97, 0xf20, R4, 0xf8, !PT ;  /* 0x00000f2061617812 */ /* 0x000fe400078ef804 */
[----:B------:R-:W-:Y:S01]  /*5fc0*/  CS2R R92, SRZ ;  /* 0x00000000005c7805 */ /* 0x000fe2000001ff00 */
[----:B------:R-:W4:Y:S01]  /*5fd0*/  LDCU UR59, c[0x0][0x370] ;  /* 0x00006e00ff3b77ac */ /* 0x000f220008000800 */
[----:B------:R-:W2:Y:S03]  /*5fe0*/  LDCU.64 UR62, c[0x0][0x348] ;  /* 0x00006900ff3e77ac */ /* 0x000ea60008000a00 */
[----:B------:R-:W2:Y:S01]  /*5ff0*/  LDC.64 R78, c[0x0][0x8b0] ;  /* 0x00022c00ff4e7b82 */ /* 0x000ea20000000a00 */
[----:B-1----:R-:W-:Y:S01]  /*6000*/  ULEA UR44, UR4, UR44, 0x18 ;  /* 0x0000002c042c7291 */ /* 0x002fe2000f8ec0ff */
[----:B------:R-:W1:Y:S06]  /*6010*/  LDCU UR43, c[0x0][0xb0c] ;  /* 0x00016180ff2b77ac */ /* 0x000e6c0008000800 */
[----:B------:R-:W1:Y:S01]  /*6020*/  LDC.64 R76, c[0x0][0x8a8] ;  /* 0x00022a00ff4c7b82 */ /* 0x000e620000000a00 */
[----:B------:R-:W-:Y:S01]  /*6030*/  UIADD3 UR4, UPT, UPT, UR44, 0x400, URZ ;  /* 0x000004002c047890 */ /* 0x000fe2000fffe0ff */
[----:B------:R-:W1:Y:S01]  /*6040*/  LDCU UR39, c[0x0][0xb30] ;  /* 0x00016600ff2777ac */ /* 0x000e620008000800 */
[----:B------:R-:W4:Y:S04]  /*6050*/  LDS R0, [UR44+0x200] ;  /* 0x0002002cff007984 */ /* 0x000f280008000800 */
[----:B------:R-:W-:Y:S01]  /*6060*/  IMAD.U32 R88, RZ, RZ, UR4 ;  /* 0x00000004ff587e24 */ /* 0x000fe2000f8e00ff */
[----:B------:R-:W1:Y:S04]  /*6070*/  LDCU.64 UR56, c[0x0][0x888] ;  /* 0x00011100ff3877ac */ /* 0x000e680008000a00 */
[----:B------:R-:W-:Y:S01]  /*6080*/  LEA R97, R97, R88, 0x1 ;  /* 0x0000005861617211 */ /* 0x000fe200078e08ff */
[----:B------:R-:W1:Y:S04]  /*6090*/  LDCU.64 UR40, c[0x0][0xb28] ;  /* 0x00016500ff2877ac */ /* 0x000e680008000a00 */
[--C-:B------:R-:W-:Y:S01]  /*60a0*/  IMAD R96, R96, -0x10, R97.reuse ;  /* 0xfffffff060607824 */ /* 0x100fe200078e0261 */
[----:B------:R-:W1:Y:S01]  /*60b0*/  LDCU.128 UR52, c[0x0][0xb10] ;  /* 0x00016200ff3477ac */ /* 0x000e620008000c00 */
[----:B------:R-:W-:Y:S01]  /*60c0*/  IMAD R95, R98, -0x10, R97 ;  /* 0xfffffff0625f7824 */ /* 0x000fe200078e0261 */
[----:B------:R-:W1:Y:S01]  /*60d0*/  LDCU UR58, c[0x0][0x374] ;  /* 0x00006e80ff3a77ac */ /* 0x000e620008000800 */
[----:B------:R-:W-:Y:S01]  /*60e0*/  UMOV UR47, URZ ;  /* 0x000000ff002f7c82 */ /* 0x000fe20008000000 */
[----:B------:R-:W-:Y:S01]  /*60f0*/  UMOV UR46, URZ ;  /* 0x000000ff002e7c82 */ /* 0x000fe20008000000 */
[----:B--234-:R-:W-:-:S07]  /*6100*/  IADD3 R37, PT, PT, R0, R37, RZ ;  /* 0x0000002500257210 */ /* 0x01cfce0007ffe0ff */
.L_x_157:
[----:B------:R-:W-:Y:S02]  /*6110*/  LEA R3, R90, UR44, 0x3 ;  /* 0x0000002c5a037c11 */ /* 0x000fe4000f8e18ff */
[----:B------:R-:W-:Y:S02]  /*6120*/  SHF.L.U32 R0, R92, 0x1f, RZ ;  /* 0x0000001f5c007819 */ /* 0x000fe400000006ff */
[----:B------:R-:W-:Y:S02]  /*6130*/  LEA R5, R90, UR44, 0x4 ;  /* 0x0000002c5a057c11 */ /* 0x000fe4000f8e20ff */
[----:B--2---:R-:W2:Y:S02]  /*6140*/  SYNCS.PHASECHK.TRANS64.TRYWAIT P0, [R3+URZ+0x150], R0 ;  /* 0x00015000030075a7 */ /* 0x004ea400080011ff */
[----:B-12---:R-:W-:Y:S05]  /*6150*/  @!P0 BRA `(.L_x_114) ;  /* 0x0000005000388947 */ /* 0x006fea0003800000 */
.L_x_232:
[----:B------:R-:W3:Y:S01]  /*6160*/  LDS.128 R4, [R5+0x1e0] ;  /* 0x0001e00005047984 */ /* 0x000ee20000000c00 */
[----:B------:R-:W-:Y:S01]  /*6170*/  UISETP.GE.AND UP0, UPT, UR42, 0x1, UPT ;  /* 0x000000012a00788c */ /* 0x000fe2000bf06270 */
[----:B------:R-:W-:Y:S01]  /*6180*/  @!PT LDS RZ, [RZ] ;  /* 0x00000000fffff984 */ /* 0x000fe20000000800 */
[----:B------:R-:W-:Y:S01]  /*6190*/  @!PT LDS RZ, [RZ] ;  /* 0x00000000fffff984 */ /* 0x000fe20000000800 */
[----:B------:R-:W-:Y:S01]  /*61a0*/  @!PT LDS RZ, [RZ] ;  /* 0x00000000fffff984 */ /* 0x000fe20000000800 */
[----:B------:R-:W-:Y:S01]  /*61b0*/  @!PT LDS RZ, [RZ] ;  /* 0x00000000fffff984 */ /* 0x000fe20000000800 */
[----:B------:R4:W-:Y:S06]  /*61c0*/  MEMBAR.ALL.CTA ;  /* 0x0000000000007992 */ /* 0x0009ec0000008000 */
[----:B----4-:R-:W4:Y:S01]  /*61d0*/  FENCE.VIEW.ASYNC.S ;  /* 0x00000000000073c6 */ /* 0x010f220000000000 */
[----:B---3--:R-:W-:Y:S11]  /*61e0*/  LOP3.LUT P0, RZ, R6, 0x1, RZ, 0xc0, !PT ;  /* 0x0000000106ff7812 */ /* 0x008ff6000780c0ff */
[----:B------:R-:W-:Y:S02]  /*61f0*/  @!UPT UIADD3 URZ, UPT, UPT, URZ, URZ, URZ ;  /* 0x000000fffffff290 */ /* 0x000fe4000fffe0ff */
[----:B----4-:R-:W-:Y:S01]  /*6200*/  VOTEU.ANY UP1, P0 ;  /* 0x0000000000ff7886 */ /* 0x010fe20000020100 */
[----:B------:R-:W-:Y:S01]  /*6210*/  PLOP3.LUT P0, PT, PT, PT, UP1, 0x80, 0x8 ;  /* 0x000000000008781c */ /* 0x000fe20003f0f018 */
[----:B------:R-:W-:Y:S11]  /*6220*/  UP2UR UR61, UPR, URZ, 0x2 ;  /* 0x00000002ff3d7883 */ /* 0x000ff60008000000 */
[----:B------:R-:W-:Y:S01]  /*6230*/  @!UPT UIADD3 URZ, UPT, UPT, URZ, URZ, URZ ;  /* 0x000000fffffff290 */ /* 0x000fe2000fffe0ff */
[----:B--2---:R-:W-:Y:S02]  /*6240*/  @P0 SHF.R.U32.HI R0, RZ, 0x10, R5 ;  /* 0x00000010ff000819 */ /* 0x004fe40000011605 */
        /* <DEDUP_REMOVED lines=12> */
[----:B------:R-:W3:Y:S01]  /*6310*/  LDCU UR12, c[0x0][0xb20] ;  /* 0x00016400ff0c77ac */ /* 0x000ee20008000800 */
[----:B-1----:R-:W-:Y:S02]  /*6320*/  UIMAD.WIDE.U32 UR4, UR58, UR55, URZ ;  /* 0x000000373a0472a5 */ /* 0x002fe4000f8e00ff */
[----:B------:R-:W-:Y:S02]  /*6330*/  UIMAD.WIDE.U32 UR6, UR59, UR52, URZ ;  /* 0x000000343b0672a5 */ /* 0x000fe4000f8e00ff */
[----:B------:R-:W-:Y:S02]  /*6340*/  UISETP.NE.AND UP0, UPT, UR54, 0x1, UPT ;  /* 0x000000013600788c */ /* 0x000fe4000bf05270 */
[----:B------:R-:W-:Y:S02]  /*6350*/  UIMAD.WIDE.U32 UR8, UR37, UR55, URZ ;  /* 0x00000037250872a5 */ /* 0x000fe4000f8e00ff */
[----:B------:R-:W-:Y:S02]  /*6360*/  UIMAD.WIDE.U32 UR10, UR38, UR52, URZ ;  /* 0x00000034260a72a5 */ /* 0x000fe4000f8e00ff */
[----:B------:R-:W-:Y:S02]  /*6370*/  UISETP.NE.AND UP1, UPT, UR43, 0x1, UPT ;  /* 0x000000012b00788c */ /* 0x000fe4000bf25270 */
[----:B------:R-:W-:Y:S01]  /*6380*/  UISETP.NE.AND UP2, UPT, UR42, 0x1, UPT ;  /* 0x000000012a00788c */ /* 0x000fe2000bf45270 */
[----:B------:R-:W-:Y:S02]  /*6390*/  UMOV UR4, UR5 ;  /* 0x0000000500047c82 */ /* 0x000fe40008000000 */
[----:B---3--:R-:W-:Y:S03]  /*63a0*/  USHF.R.U32.HI UR5, URZ, UR12, UR4 ;  /* 0x0000000cff057299 */ /* 0x008fe60008011604 */
[----:B------:R-:W-:Y:S02]  /*63b0*/  UMOV UR4, UR7 ;  /* 0x0000000700047c82 */ /* 0x000fe40008000000 */
[----:B------:R-:W-:Y:S02]  /*63c0*/  USHF.R.U32.HI UR7, URZ, UR53, UR4 ;  /* 0x00000035ff077299 */ /* 0x000fe40008011604 */
[----:B------:R-:W-:Y:S02]  /*63d0*/  USEL UR4, UR58, UR5, !UP0 ;  /* 0x000000053a047287 */ /* 0x000fe4000c000000 */
[----:B------:R-:W-:Y:S01]  /*63e0*/  USEL UR7, UR59, UR7, !UP1 ;  /* 0x000000073b077287 */ /* 0x000fe2000c800000 */
[----:B------:R-:W-:Y:S01]  /*63f0*/  UMOV UR5, UR9 ;  /* 0x0000000900057c82 */ /* 0x000fe20008000000 */
[----:B------:R-:W-:Y:S02]  /*6400*/  UIMAD.WIDE.U32 UR8, UR4, UR40, URZ ;  /* 0x00000028040872a5 */ /* 0x000fe4000f8e00ff */
[----:B------:R-:W-:Y:S03]  /*6410*/  USHF.R.U32.HI UR6, URZ, UR12, UR5 ;  /* 0x0000000cff067299 */ /* 0x000fe60008011605 */
[----:B------:R-:W-:Y:S01]  /*6420*/  UMOV UR5, UR11 ;  /* 0x0000000b00057c82 */ /* 0x000fe20008000000 */
[----:B------:R-:W-:Y:S02]  /*6430*/  UIMAD.WIDE.U32 UR10, UR7, UR40, URZ ;  /* 0x00000028070a72a5 */ /* 0x000fe4000f8e00ff */
[----:B------:R-:W-:Y:S02]  /*6440*/  USHF.R.U32.HI UR12, URZ, UR53, UR5 ;  /* 0x00000035ff0c7299 */ /* 0x000fe40008011605 */
[----:B------:R-:W-:Y:S01]  /*6450*/  USEL UR6, UR37, UR6, !UP0 ;  /* 0x0000000625067287 */ /* 0x000fe2000c000000 */
[----:B------:R-:W-:Y:S02]  /*6460*/  UMOV UR5, UR9 ;  /* 0x0000000900057c82 */ /* 0x000fe40008000000 */
[----:B------:R-:W-:Y:S01]  /*6470*/  UMOV UR10, UR11 ;  /* 0x0000000b000a7c82 */ /* 0x000fe20008000000 */
[----:B------:R-:W-:Y:S02]  /*6480*/  @UP2 USHF.R.U32.HI UR4, URZ, UR41, UR5 ;  /* 0x00000029ff042299 */ /* 0x000fe40008011605 */
[----:B------:R-:W-:Y:S02]  /*6490*/  @UP2 USHF.R.U32.HI UR7, URZ, UR41, UR10 ;  /* 0x00000029ff072299 */ /* 0x000fe4000801160a */
[----:B------:R-:W-:Y:S02]  /*64a0*/  UIMAD UR4, UR42, UR4, URZ ;  /* 0x000000042a0472a4 */ /* 0x000fe4000f8e02ff */
        /* <DEDUP_REMOVED lines=8> */
[----:B------:R-:W-:Y:S02]  /*6530*/  USEL UR11, UR6, UR4, !UP2 ;  /* 0x00000004060b7287 */ /* 0x000fe4000d000000 */
[----:B------:R-:W-:Y:S02]  /*6540*/  UIADD3 UR8, UPT, UPT, -UR5, URZ, URZ ;  /* 0x000000ff05087290 */ /* 0x000fe4000fffe1ff */
[----:B------:R-:W-:Y:S01]  /*6550*/  UIADD3 UR10, UPT, UPT, -UR11, URZ, URZ ;  /* 0x000000ff0b0a7290 */ /* 0x000fe2000fffe1ff */
[----:B------:R-:W-:Y:S01]  /*6560*/  @!UP0 UMOV UR4, UR9 ;  /* 0x0000000900048c82 */ /* 0x000fe20008000000 */
[----:B------:R-:W-:Y:S02]  /*6570*/  UIADD3 UR9, UPT, UPT, -UR6, URZ, URZ ;  /* 0x000000ff06097290 */ /* 0x000fe4000fffe1ff */
[----:B------:R-:W-:Y:S02]  /*6580*/  @!UP0 USHF.R.U32.HI UR4, URZ, UR41, UR4 ;  /* 0x00000029ff048299 */ /* 0x000fe40008011604 */
[----:B------:R-:W-:Y:S02]  /*6590*/  UIMAD UR10, UR42, UR10, UR6 ;  /* 0x0000000a2a0a72a4 */ /* 0x000fe4000f8e0206 */
[----:B------:R-:W-:Y:S04]  /*65a0*/  @!UP0 USEL UR4, UR5, UR4, !UP2 ;  /* 0x0000000405048287 */ /* 0x000fe8000d000000 */
[----:B------:R-:W-:Y:S02]  /*65b0*/  @!UP0 UIMAD UR10, UR7, UR10, UR4 ;  /* 0x0000000a070a82a4 */ /* 0x000fe4000f8e0204 */
[----:B------:R-:W-:Y:S02]  /*65c0*/  @!UP0 UIADD3 UR11, UPT, UPT, UR11, -UR4, URZ ;  /* 0x800000040b0b8290 */ /* 0x000fe4000fffe0ff */
[----:B------:R-:W-:Y:S02]  /*65d0*/  UIMAD UR7, UR43, UR8, UR38 ;  /* 0x000000082b0772a4 */ /* 0x000fe4000f8e0226 */
[----:B------:R-:W-:Y:S02]  /*65e0*/  @!UP0 UIMAD UR6, UR11, UR42, UR5 ;  /* 0x0000002a0b0682a4 */ /* 0x000fe4000f8e0205 */
[----:B------:R-:W-:Y:S01]  /*65f0*/  UIMAD UR4, UR54, UR9, UR37 ;  /* 0x00000009360472a4 */ /* 0x000fe2000f8e0225 */
[----:B------:R-:W-:Y:S02]  /*6600*/  @!UP0 UMOV UR5, UR10 ;  /* 0x0000000a00058c82 */ /* 0x000fe40008000000 */
[----:B------:R-:W-:Y:S02]  /*6610*/  UIMAD UR38, UR5, UR43, UR7 ;  /* 0x0000002b052672a4 */ /* 0x000fe4000f8e0207 */
[----:B------:R-:W-:Y:S11]  /*6620*/  UIMAD UR37, UR6, UR54, UR4 ;  /* 0x00000036062572a4 */ /* 0x000ff6000f8e0204 */
[----:B------:R-:W-:Y:S01]  /*6630*/  @!UPT UIADD3 URZ, UPT, UPT, URZ, URZ, URZ ;  /* 0x000000fffffff290 */ /* 0x000fe2000fffe0ff */
.L_x_115:
[----:B-1----:R-:W-:Y:S01]  /*6640*/  UISETP.NE.AND UP0, UPT, UR39, 0x1, UPT ;  /* 0x000000012700788c */ /* 0x002fe2000bf05270 */
[----:B------:R-:W-:Y:S01]  /*6650*/  LOP3.LUT P0, RZ, R88, 0x1b0, RZ, 0xc0, !PT ;  /* 0x000001b058ff7812 */ /* 0x000fe2000780c0ff */
[----:B------:R-:W-:Y:S01]  /*6660*/  USHF.L.U32 UR50, UR16, 0x7, URZ ;  /* 0x0000000710327899 */ /* 0x000fe200080006ff */
[----:B------:R-:W-:Y:S01]  /*6670*/  BSSY.RECONVERGENT B6, `(.L_x_116) ;  /* 0x0000034000067945 */ /* 0x000fe20003800200 */
[----:B------:R-:W-:Y:S01]  /*6680*/  USHF.L.U32 UR49, UR20, 0x7, URZ ;  /* 0x0000000714317899 */ /* 0x000fe200080006ff */
[----:B------:R-:W-:Y:S06]  /*6690*/  IADD3 R90, PT, PT, R90, 0x1, RZ ;  /* 0x000000015a5a7810 */ /* 0x000fec0007ffe0ff */
[----:B------:R-:W1:Y:S01]  /*66a0*/  @!UP0 LDCU.128 UR12, c[0x0][0xb10] ;  /* 0x00016200ff0c87ac */ /* 0x000e620008000c00 */
[----:B------:R-:W3:Y:S01]  /*66b0*/  @!UP0 LDCU UR5, c[0x0][0xb0c] ;  /* 0x00016180ff0587ac */ /* 0x000ee20008000800 */
[----:B------:R-:W4:Y:S01]  /*66c0*/  @!UP0 LDCU UR10, c[0x0][0xb20] ;  /* 0x00016400ff0a87ac */ /* 0x000f220008000800 */
[----:B-1----:R-:W-:Y:S02]  /*66d0*/  UIMAD.WIDE.U32 UR8, UR38, UR12, URZ ;  /* 0x0000000c260872a5 */ /* 0x002fe4000f8e00ff */
[----:B------:R-:W-:Y:S02]  /*66e0*/  UIMAD.WIDE.U32 UR6, UR37, UR15, URZ ;  /* 0x0000000f250672a5 */ /* 0x000fe4000f8e00ff */
[----:B------:R-:W-:Y:S03]  /*66f0*/  @!UP0 UISETP.NE.AND UP1, UPT, UR14, 0x1, UPT ;  /* 0x000000010e00888c */ /* 0x000fe6000bf25270 */
[----:B------:R-:W-:Y:S01]  /*6700*/  @!UP0 UMOV UR4, UR9 ;  /* 0x0000000900048c82 */ /* 0x000fe20008000000 */
[----:B---3--:R-:W-:Y:S02]  /*6710*/  @!UP0 UISETP.NE.AND UP2, UPT, UR5, 0x1, UPT ;  /* 0x000000010500888c */ /* 0x008fe4000bf45270 */
[----:B------:R-:W-:Y:S01]  /*6720*/  @!UP0 USHF.R.U32.HI UR4, URZ, UR13, UR4 ;  /* 0x0000000dff048299 */ /* 0x000fe20008011604 */
[----:B------:R-:W-:Y:S02]  /*6730*/  @!UP0 UMOV UR6, UR7 ;  /* 0x0000000700068c82 */ /* 0x000fe40008000000 */
[----:B----4-:R-:W-:Y:S02]  /*6740*/  @!UP0 USHF.R.U32.HI UR6, URZ, UR10, UR6 ;  /* 0x0000000aff068299 */ /* 0x010fe40008011606 */
[----:B------:R-:W-:Y:S02]  /*6750*/  @!UP0 USEL UR7, UR38, UR4, !UP2 ;  /* 0x0000000426078287 */ /* 0x000fe4000d000000 */
[----:B------:R-:W-:Y:S04]  /*6760*/  @!UP0 USEL UR6, UR37, UR6, !UP1 ;  /* 0x0000000625068287 */ /* 0x000fe8000c800000 */
[----:B------:R-:W-:Y:S02]  /*6770*/  @!UP0 UIADD3 UR4, UPT, UPT, -UR7, UR6, URZ ;  /* 0x0000000607048290 */ /* 0x000fe4000fffe1ff */
[----:B------:R-:W-:Y:S02]  /*6780*/  @!UP0 UIADD3 UR6, UPT, UPT, UR7, -UR6, URZ ;  /* 0x8000000607068290 */ /* 0x000fe4000fffe0ff */
[----:B------:R-:W-:Y:S02]  /*6790*/  @!UP0 UIMAD UR38, UR4, UR5, UR38 ;  /* 0x00000005042682a4 */ /* 0x000fe4000f8e0226 */
[----:B------:R-:W-:Y:S01]  /*67a0*/  @!UP0 UIMAD UR37, UR6, UR14, UR37 ;  /* 0x0000000e062582a4 */ /* 0x000fe2000f8e0225 */
[----:B------:R-:W-:Y:S11]  /*67b0*/  @!P0 BRA `(.L_x_117) ;  /* 0x00000000007c8947 */ /* 0x000ff60003800000 */
[----:B------:R-:W1:Y:S01]  /*67c0*/  LDCU.64 UR8, c[0x4][0x80] ;  /* 0x01001000ff0877ac */ /* 0x000e620008000a00 */
[----:B------:R-:W-:Y:S01]  /*67d0*/  MOV R2, 0x0 ;  /* 0x0000000000027802 */ /* 0x000fe20000000f00 */
[----:B------:R-:W-:Y:S02]  /*67e0*/  HFMA2 R12, -RZ, RZ, 0, 5.9604644775390625e-08 ;  /* 0x00000001ff0c7431 */ /* 0x000fe400000001ff */
[----:B------:R-:W-:Y:S01]  /*67f0*/  IMAD.MOV.U32 R8, RZ, RZ, 0x70 ;  /* 0x00000070ff087424 */ /* 0x000fe200078e00ff */
[----:B------:R3:W4:Y:S01]  /*6800*/  LDC.64 R14, c[0x4][R2] ;  /* 0x01000000020e7b82 */ /* 0x0007220000000a00 */
[----:B------:R-:W2:Y:S01]  /*6810*/  LDCU.64 UR6, c[0x4][0x88] ;  /* 0x01001100ff0677ac */ /* 0x000ea20008000a00 */
[----:B------:R-:W-:Y:S01]  /*6820*/  IMAD.MOV.U32 R13, RZ, RZ, RZ ;  /* 0x000000ffff0d7224 */ /* 0x000fe200078e00ff */
[----:B------:R-:W2:Y:S01]  /*6830*/  LDCU.64 UR4, c[0x4][0x8] ;  /* 0x01000100ff0477ac */ /* 0x000ea20008000a00 */
[----:B-1----:R-:W-:Y:S01]  /*6840*/  MOV R5, UR9 ;  /* 0x0000000900057c02 */ /* 0x002fe20008000f00 */
[----:B------:R-:W-:Y:S01]  /*6850*/  IMAD.U32 R4, RZ, RZ, UR8 ;  /* 0x00000008ff047e24 */ /* 0x000fe2000f8e00ff */
[----:B--2---:R-:W-:Y:S01]  /*6860*/  MOV R7, UR7 ;  /* 0x0000000700077c02 */ /* 0x004fe20008000f00 */
[----:B------:R-:W-:Y:S01]  /*6870*/  IMAD.U32 R6, RZ, RZ, UR6 ;  /* 0x00000006ff067e24 */ /* 0x000fe2000f8e00ff */
[----:B------:R-:W-:Y:S01]  /*6880*/  MOV R11, UR5 ;  /* 0x00000005000b7c02 */ /* 0x000fe20008000f00 */
[----:B------:R-:W-:Y:S02]  /*6890*/  IMAD.U32 R10, RZ, RZ, UR4 ;  /* 0x00000004ff0a7e24 */ /* 0x000fe4000f8e00ff */
[----:B------:R-:W-:Y:S07]  /*68a0*/  LEPC R20, `(.L_x_118) ;  /* 0x000000001014794e */ /* 0x000fee0000000000 */
[----:B---345:R-:W-:Y:S05]  /*68b0*/  CALL.ABS.NOINC R14 ;  /* 0x000000000e007343 */ /* 0x038fea0003c00000 */
.L_x_118:
[----:B------:R-:W1:Y:S01]  /*68c0*/  LDCU.64 UR8, c[0x4][0x80] ;  /* 0x01001000ff0877ac */ /* 0x000e620008000a00 */
[----:B------:R-:W2:Y:S01]  /*68d0*/  LDC.64 R2, c[0x4][R2] ;  /* 0x0100000002027b82 */ /* 0x000ea20000000a00 */
[----:B------:R-:W-:Y:S02]  /*68e0*/  HFMA2 R12, -RZ, RZ, 0, 5.9604644775390625e-08 ;  /* 0x00000001ff0c7431 */ /* 0x000fe400000001ff */
[----:B------:R-:W-:Y:S02]  /*68f0*/  IMAD.MOV.U32 R8, RZ, RZ, 0x70 ;  /* 0x00000070ff087424 */ /* 0x000fe400078e00ff */
[----:B------:R-:W-:Y:S01]  /*6900*/  IMAD.MOV.U32 R13, RZ, RZ, RZ ;  /* 0x000000ffff0d7224 */ /* 0x000fe200078e00ff */
[----:B------:R-:W3:Y:S01]  /*6910*/  LDCU.64 UR6, c[0x4][0x88] ;  /* 0x01001100ff0677ac */ /* 0x000ee20008000a00 */
[----:B------:R-:W4:Y:S01]  /*6920*/  LDCU.64 UR4, c[0x4][0x8] ;  /* 0x01000100ff0477ac */ /* 0x000f220008000a00 */
[----:B-1----:R-:W-:Y:S02]  /*6930*/  MOV R4, UR8 ;  /* 0x0000000800047c02 */ /* 0x002fe40008000f00 */
[----:B------:R-:W-:Y:S02]  /*6940*/  MOV R5, UR9 ;  /* 0x0000000900057c02 */ /* 0x000fe40008000f00 */
[----:B---3--:R-:W-:Y:S01]  /*6950*/  MOV R7, UR7 ;  /* 0x0000000700077c02 */ /* 0x008fe20008000f00 */
[----:B------:R-:W-:Y:S01]  /*6960*/  IMAD.U32 R6, RZ, RZ, UR6 ;  /* 0x00000006ff067e24 */ /* 0x000fe2000f8e00ff */
[----:B----4-:R-:W-:Y:S01]  /*6970*/  MOV R11, UR5 ;  /* 0x00000005000b7c02 */ /* 0x010fe20008000f00 */
[----:B------:R-:W-:Y:S02]  /*6980*/  IMAD.U32 R10, RZ, RZ, UR4 ;  /* 0x00000004ff0a7e24 */ /* 0x000fe4000f8e00ff */
[----:B------:R-:W-:Y:S07]  /*6990*/  LEPC R20, `(.L_x_117) ;  /* 0x000000001014794e */ /* 0x000fee0000000000 */
[----:B--2---:R-:W-:Y:S05]  /*69a0*/  CALL.ABS.NOINC R2 ;  /* 0x0000000002007343 */ /* 0x004fea0003c00000 */
.L_x_117:
[----:B------:R-:W-:Y:S05]  /*69b0*/  BSYNC.RECONVERGENT B6 ;  /* 0x0000000000067941 */ /* 0x000fea0003800200 */
.L_x_116:
[----:B------:R-:W-:Y:S02]  /*69c0*/  ISETP.NE.U32.AND P0, PT, RZ, UR56, PT ;  /* 0x00000038ff007c0c */ /* 0x000fe4000bf05070 */
[C---:B------:R-:W-:Y:S02]  /*69d0*/  ISETP.NE.U32.AND P1, PT, R82.reuse, RZ, PT ;  /* 0x000000ff5200720c */ /* 0x040fe40003f25070 */
[----:B------:R-:W-:Y:S02]  /*69e0*/  ISETP.NE.U32.AND P4, PT, R82, RZ, PT ;  /* 0x000000ff5200720c */ /* 0x000fe40003f85070 */
[----:B------:R-:W-:Y:S02]  /*69f0*/  ISETP.NE.AND.EX P0, PT, RZ, UR57, PT, P0 ;  /* 0x00000039ff007c0c */ /* 0x000fe4000bf05300 */
[C---:B------:R-:W-:Y:S02]  /*6a00*/  ISETP.NE.AND.EX P1, PT, R83.reuse, RZ, PT, P1 ;  /* 0x000000ff5300720c */ /* 0x040fe40003f25310 */
[----:B------:R-:W-:Y:S02]  /*6a10*/  ISETP.NE.AND.EX P4, PT, R83, RZ, P0, P4 ;  /* 0x000000ff5300720c */ /* 0x000fe40000785340 */
[----:B------:R-:W-:Y:S02]  /*6a20*/  ISETP.NE.U32.AND P5, PT, R78, RZ, PT ;  /* 0x000000ff4e00720c */ /* 0x000fe40003fa5070 */
[----:B------:R-:W-:Y:S02]  /*6a30*/  ISETP.NE.U32.AND P3, PT, RZ, UR56, PT ;  /* 0x00000038ff007c0c */ /* 0x000fe4000bf65070 */
[----:B------:R-:W-:Y:S02]  /*6a40*/  PLOP3.LUT P2, PT, PT, PT, PT, 0x8, 0x80 ;  /* 0x000000000080781c */ /* 0x000fe40003f4e170 */
[----:B------:R-:W-:Y:S02]  /*6a50*/  ISETP.NE.AND.EX P5, PT, R79, RZ, PT, P5 ;  /* 0x000000ff4f00720c */ /* 0x000fe40003fa5350 */
[----:B------:R-:W-:Y:S03]  /*6a60*/  ISETP.NE.AND.EX P3, PT, RZ, UR57, PT, P3 ;  /* 0x00000039ff007c0c */ /* 0x000fe6000bf65330 */
[----:B------:R-:W-:Y:S01]  /*6a70*/  @!P4 PLOP3.LUT P2, PT, P1, PT, PT, 0x80, 0x8 ;  /* 0x000000000008c81c */ /* 0x000fe20000f4f070 */
[----:B------:R-:W-:Y:S01]  /*6a80*/  @!UPT UIADD3 URZ, UPT, UPT, URZ, URZ, URZ ;  /* 0x000000fffffff290 */ /* 0x000fe2000fffe0ff */
[----:B------:R-:W-:Y:S11]  /*6a90*/  @!P1 BRA `(.L_x_119) ;  /* 0x0000000000309947 */ /* 0x000ff60003800000 */
[----:B------:R-:W-:Y:S01]  /*6aa0*/  ISETP.NE.U32.AND P0, PT, R80, RZ, PT ;  /* 0x000000ff5000720c */ /* 0x000fe20003f05070 */
[----:B------:R-:W1:Y:S01]  /*6ab0*/  LDCU.64 UR4, c[0x0][0x358] ;  /* 0x00006b00ff0477ac */ /* 0x000e620008000a00 */
[----:B------:R-:W-:Y:S02]  /*6ac0*/  IMAD.MOV.U32 R84, RZ, RZ, 0x1 ;  /* 0x00000001ff547424 */ /* 0x000fe400078e00ff */
[----:B------:R-:W-:Y:S11]  /*6ad0*/  ISETP.NE.AND.EX P0, PT, R81, RZ, PT, P0 ;  /* 0x000000ff5100720c */ /* 0x000ff60003f05300 */
[----:B------:R-:W-:Y:S02]  /*6ae0*/  @!UPT UIADD3 URZ, UPT, UPT, URZ, URZ, URZ ;  /* 0x000000fffffff290 */ /* 0x000fe4000fffe0ff */
[----:B------:R-:W3:Y:S01]  /*6af0*/  @P0 LDC.64 R2, c[0x0][0x888] ;  /* 0x00022200ff020b82 */ /* 0x000ee20000000a00 */
[----:B--2---:R-:W-:Y:S04]  /*6b00*/  @P0 IMAD R0, R82, UR36, RZ ;  /* 0x0000002452000c24 */ /* 0x004fe8000f8e02ff */
[----:B---3--:R-:W-:Y:S04]  /*6b10*/  @P0 IMAD.WIDE R2, R0, 0x4, R2 ;  /* 0x0000000400020825 */ /* 0x008fe800078e0202 */
[----:B------:R-:W-:Y:S01]  /*6b20*/  HFMA2 R0, -RZ, RZ, 0, 5.9604644775390625e-08 ;  /* 0x00000001ff007431 */ /* 0x000fe200000001ff */
[----:B-1---5:R1:W5:Y:S04]  /*6b30*/  @P0 LDG.E R41, desc[UR4][R2.64] ;  /* 0x0000000402290981 */ /* 0x022368000c1e1900 */
[----:B------:R-:W-:Y:S01]  /*6b40*/  @!P0 PRMT R84, R0, 0x7610, R84 ;  /* 0x0000761000548816 */ /* 0x000fe20000000054 */
[----:B-1----:R-:W3:Y:S06]  /*6b50*/  @!P0 LDC R41, c[0x0][0x880] ;  /* 0x00022000ff298b82 */ /* 0x002eec0000000800 */
.L_x_119:
[----:B------:R-:W-:Y:S05]  /*6b60*/  @!P5 BRA `(.L_x_120) ;  /* 0x000000000024d947 */ /* 0x000fea0003800000 */
[----:B------:R-:W-:Y:S01]  /*6b70*/  ISETP.NE.U32.AND P0, PT, R76, RZ, PT ;  /* 0x000000ff4c00720c */ /* 0x000fe20003f05070 */
[----:B------:R-:W1:Y:S03]  /*6b80*/  LDCU.64 UR4, c[0x0][0x358] ;  /* 0x00006b00ff0477ac */ /* 0x000e660008000a00 */
[----:B------:R-:W-:Y:S11]  /*6b90*/  ISETP.NE.AND.EX P0, PT, R77, RZ, PT, P0 ;  /* 0x000000ff4d00720c */ /* 0x000ff60003f05300 */
[----:B------:R-:W-:Y:S02]  /*6ba0*/  @!UPT UIADD3 URZ, UPT, UPT, URZ, URZ, URZ ;  /* 0x000000fffffff290 */ /* 0x000fe4000fffe0ff */
[----:B------:R-:W4:Y:S01]  /*6bb0*/  @P0 LDC.64 R2, c[0x0][0x8a8] ;  /* 0x00022a00ff020b82 */ /* 0x000f220000000a00 */
[----:B--2---:R-:W-:Y:S04]  /*6bc0*/  @P0 IMAD R0, R78, UR36, RZ ;  /* 0x000000244e000c24 */ /* 0x004fe8000f8e02ff */
[----:B----4-:R-:W-:Y:S05]  /*6bd0*/  @P0 IMAD.WIDE R2, R0, 0x4, R2 ;  /* 0x0000000400020825 */ /* 0x010fea00078e0202 */
[----:B-1---5:R1:W5:Y:S02]  /*6be0*/  @P0 LDG.E R38, desc[UR4][R2.64] ;  /* 0x0000000402260981 */ /* 0x022364000c1e1900 */
[----:B-1----:R-:W4:Y:S02]  /*6bf0*/  @!P0 LDC R38, c[0x0][0x8a0] ;  /* 0x00022800ff268b82 */ /* 0x002f240000000800 */
.L_x_120:
[----:B---3-5:R-:W-:Y:S01]  /*6c00*/  FSETP.NEU.AND P0, PT, R41, RZ, PT ;  /* 0x000000ff2900720b */ /* 0x028fe20003f0d000 */
[----:B------:R-:W-:Y:S01]  /*6c10*/  BSSY B1, `(.L_x_121) ;  /* 0x0000038000017945 */ /* 0x000fe20003800000 */
[----:B------:R-:W-:Y:S01]  /*6c20*/  SEL R3, RZ, 0xffffffff, P3 ;  /* 0xffffffffff037807 */ /* 0x000fe20001800000 */
[----:B------:R-:W-:Y:S01]  /*6c30*/  IMAD.MOV.U32 R47, RZ, RZ, 0x1 ;  /* 0x00000001ff2f7424 */ /* 0x000fe200078e00ff */
[----:B------:R-:W-:Y:S01]  /*6c40*/  @!P4 LOP3.LUT P3, RZ, R84, 0xff, RZ, 0xc0, !PT ;  /* 0x000000ff54ffc812 */ /* 0x000fe2000786c0ff */
[----:B------:R-:W-:Y:S01]  /*6c50*/  IMAD R39, R36, 0x80, R37 ;  /* 0x0000008024277824 */ /* 0x000fe200078e0225 */
[----:B------:R-:W-:Y:S01]  /*6c60*/  @!P4 SEL R2, RZ, 0xffffffff, P0 ;  /* 0xffffffffff02c807 */ /* 0x000fe20000000000 */
[----:B------:R-:W-:Y:S01]  /*6c70*/  IMAD R91, R98, -0x10, R96 ;  /* 0xfffffff0625b7824 */ /* 0x000fe200078e0260 */
[----:B------:R-:W-:Y:S01]  /*6c80*/  LOP3.LUT R94, R94, 0x1, RZ, 0x3c, !PT ;  /* 0x000000015e5e7812 */ /* 0x000fe200078e3cff */
[----:B------:R-:W-:Y:S01]  /*6c90*/  IMAD.MOV.U32 R46, RZ, RZ, RZ ;  /* 0x000000ffff2e7224 */ /* 0x000fe200078e00ff */
[----:B------:R-:W-:Y:S02]  /*6ca0*/  @P2 SEL R2, R3, R2, !P3 ;  /* 0x0000000203022207 */ /* 0x000fe40005800000 */
[----:B------:R-:W-:Y:S02]  /*6cb0*/  CS2R R74, SRZ ;  /* 0x00000000004a7805 */ /* 0x000fe4000001ff00 */
[----:B------:R-:W-:Y:S02]  /*6cc0*/  LEA R101, R36, UR44, 0x3 ;  /* 0x0000002c24657c11 */ /* 0x000fe4000f8e18ff */
[----:B------:R-:W-:Y:S02]  /*6cd0*/  CS2R R72, SRZ ;  /* 0x0000000000487805 */ /* 0x000fe4000001ff00 */
[----:B------:R-:W-:Y:S02]  /*6ce0*/  @!P4 LOP3.LUT R2, R2, 0x1, RZ, 0xc0, !PT ;  /* 0x000000010202c812 */ /* 0x000fe400078ec0ff */
[----:B------:R-:W-:Y:S02]  /*6cf0*/  CS2R R66, SRZ ;  /* 0x0000000000427805 */ /* 0x000fe4000001ff00 */
[----:B--2---:R-:W-:Y:S02]  /*6d00*/  SHF.L.U32 R0, R93, 0x1f, RZ ;  /* 0x0000001f5d007819 */ /* 0x004fe400000006ff */
[----:B------:R-:W-:Y:S02]  /*6d10*/  CS2R R64, SRZ ;  /* 0x0000000000407805 */ /* 0x000fe4000001ff00 */
[----:B------:R-:W-:Y:S02]  /*6d20*/  ISETP.NE.U32.OR P5, PT, R2, 0x1, P4 ;  /* 0x000000010200780c */ /* 0x000fe400027a5470 */
[----:B------:R-:W-:Y:S02]  /*6d30*/  CS2R R58, SRZ ;  /* 0x00000000003a7805 */ /* 0x000fe4000001ff00 */
[----:B------:R-:W-:Y:S02]  /*6d40*/  LOP3.LUT P4, R89, R84, 0xff, RZ, 0xc0, !PT ;  /* 0x000000ff54597812 */ /* 0x000fe4000788c0ff */
[----:B------:R-:W-:Y:S02]  /*6d50*/  CS2R R56, SRZ ;  /* 0x0000000000387805 */ /* 0x000fe4000001ff00 */
[----:B------:R-:W-:Y:S02]  /*6d60*/  SEL R2, RZ, 0xffffffff, P0 ;  /* 0xffffffffff027807 */ /* 0x000fe40000000000 */
[----:B------:R-:W-:Y:S02]  /*6d70*/  CS2R R50, SRZ ;  /* 0x0000000000327805 */ /* 0x000fe4000001ff00 */
[----:B------:R-:W-:Y:S02]  /*6d80*/  P2R R100, PR, RZ, 0x20 ;  /* 0x00000020ff647803 */ /* 0x000fe40000000000 */
[----:B------:R-:W-:Y:S02]  /*6d90*/  CS2R R48, SRZ ;  /* 0x0000000000307805 */ /* 0x000fe4000001ff00 */
[----:B------:R-:W-:Y:S04]  /*6da0*/  @P1 SEL R2, R3, R2, !P4 ;  /* 0x0000000203021207 */ /* 0x000fe80006000000 */
[----:B------:R-:W-:Y:S02]  /*6db0*/  LOP3.LUT R2, R2, 0x1, RZ, 0xc0, !PT ;  /* 0x0000000102027812 */ /* 0x000fe400078ec0ff */
[----:B------:R-:W-:Y:S02]  /*6dc0*/  @P5 SHF.L.U32 R4, R94, 0x1f, RZ ;  /* 0x0000001f5e045819 */ /* 0x000fe400000006ff */
[----:B------:R-:W-:Y:S02]  /*6dd0*/  ISETP.NE.U32.AND P0, PT, R2, 0x1, PT ;  /* 0x000000010200780c */ /* 0x000fe40003f05070 */
[----:B------:R-:W1:Y:S02]  /*6de0*/  @P5 SYNCS.PHASECHK.TRANS64.TRYWAIT P3, [UR44+0x100], R4 ;  /* 0x00010004ff0055a7 */ /* 0x000e64000806112c */
[----:B------:R-:W-:Y:S01]  /*6df0*/  P2R R60, PR, RZ, 0x1 ;  /* 0x00000001ff3c7803 */ /* 0x000fe20000000000 */
[----:B------:R2:W3:Y:S01]  /*6e00*/  SYNCS.PHASECHK.TRANS64.TRYWAIT P2, [R101+URZ+0x170], R0 ;  /* 0x00017000650075a7 */ /* 0x0004e200080411ff */
[----:B-1----:R-:W-:Y:S01]  /*6e10*/  @P5 SEL R47, RZ, 0x1, !P3 ;  /* 0x00000001ff2f5807 */ /* 0x002fe20005800000 */
[----:B--2---:R-:W-:Y:S06]  /*6e20*/  @!P5 BRA `(.L_x_122) ;  /* 0x000000000058d947 */ /* 0x004fec0003800000 */
[----:B------:R-:W-:Y:S01]  /*6e30*/  IMAD.MOV.U32 R75, RZ, RZ, RZ ;  /* 0x000000ffff4b7224 */ /* 0x000fe200078e00ff */
[----:B------:R-:W-:Y:S01]  /*6e40*/  ISETP.NE.AND P0, PT, R47, RZ, PT ;  /* 0x000000ff2f00720c */ /* 0x000fe20003f05270 */
[----:B------:R-:W-:Y:S01]  /*6e50*/  BSSY B0, `(.L_x_123) ;  /* 0x000000c000007945 */ /* 0x000fe20003800000 */
[----:B------:R-:W-:Y:S02]  /*6e60*/  CS2R R50, SRZ ;  /* 0x0000000000327805 */ /* 0x000fe4000001ff00 */
[----:B------:R-:W-:Y:S02]  /*6e70*/  CS2R R48, SRZ ;  /* 0x0000000000307805 */ /* 0x000fe4000001ff00 */
[----:B------:R-:W-:Y:S02]  /*6e80*/  CS2R R58, SRZ ;  /* 0x00000000003a7805 */ /* 0x000fe4000001ff00 */
[----:B------:R-:W-:Y:S02]  /*6e90*/  CS2R R56, SRZ ;  /* 0x0000000000387805 */ /* 0x000fe4000001ff00 */
[----:B------:R-:W-:Y:S02]  /*6ea0*/  CS2R R66, SRZ ;  /* 0x0000000000427805 */ /* 0x000fe4000001ff00 */
[----:B------:R-:W-:Y:S02]  /*6eb0*/  CS2R R64, SRZ ;  /* 0x0000000000407805 */ /* 0x000fe4000001ff00 */
[----:B------:R-:W-:Y:S01]  /*6ec0*/  CS2R R72, SRZ ;  /* 0x0000000000487805 */ /* 0x000fe2000001ff00 */
[----:B------:R-:W-:Y:S06]  /*6ed0*/  @P0 BRA `(.L_x_124) ;  /* 0x00000000000c0947 */ /* 0x000fec0003800000 */
[----:B------:R-:W-:Y:S04]  /*6ee0*/  SHF.L.U32 R3, R94, 0x1f, RZ ;  /* 0x0000001f5e037819 */ /* 0x000fe800000006ff */
[----:B------:R-:W1:Y:S02]  /*6ef0*/  SYNCS.PHASECHK.TRANS64.TRYWAIT P0, [UR44+0x100], R3 ;  /* 0x00010003ff0075a7 */ /* 0x000e64000800112c */
[----:B-1----:R-:W-:Y:S05]  /*6f00*/  @!P0 BRA `(.L_x_125) ;  /* 0x0000004000e08947 */ /* 0x002fea0003800000 */
.L_x_124:
[----:B------:R-:W-:Y:S05]  /*6f10*/  BSYNC B0 ;  /* 0x0000000000007941 */ /* 0x000fea0003800000 */
.L_x_123:
[----:B------:R-:W-:Y:S01]  /*6f20*/  ISETP.NE.AND P0, PT, R60, RZ, PT ;  /* 0x000000ff3c00720c */ /* 0x000fe20003f05270 */
[----:B------:R-:W-:Y:S11]  /*6f30*/  HFMA2 R46, -RZ, RZ, 0, 5.9604644775390625e-08 ;  /* 0x00000001ff2e7431 */ /* 0x000ff600000001ff */
[----:B------:R-:W-:Y:S01]  /*6f40*/  @!UPT UIADD3 URZ, UPT, UPT, URZ, URZ, URZ ;  /* 0x000000fffffff290 */ /* 0x000fe2000fffe0ff */
[----:B------:R2:W1:Y:S04]  /*6f50*/  @P0 LDS.128 R48, [R97] ;  /* 0x0000000061300984 */ /* 0x0004680000000c00 */
[----:B------:R2:W1:Y:S04]  /*6f60*/  @P0 LDS.128 R56, [R96+0x10] ;  /* 0x0000100060380984 */ /* 0x0004680000000c00 */
[----:B------:R2:W1:Y:S04]  /*6f70*/  @P0 LDS.128 R64, [R95+0x20] ;  /* 0x000020005f400984 */ /* 0x0004680000000c00 */
[----:B------:R2:W1:Y:S02]  /*6f80*/  @P0 LDS.128 R72, [R91+0x30] ;  /* 0x000030005b480984 */ /* 0x0004640000000c00 */
.L_x_122:
[----:B------:R-:W-:Y:S05]  /*6f90*/  BSYNC B1 ;  /* 0x0000000000017941 */ /* 0x000fea0003800000 */
.L_x_121:
[----:B-1----:R-:W-:Y:S04]  /*6fa0*/  SHF.R.U32.HI R2, RZ, 0x15, R39 ;  /* 0x00000015ff027819 */ /* 0x002fe80000011627 */
[----:B------:R-:W-:Y:S01]  /*6fb0*/  LOP3.LUT P0, RZ, R2, 0x3, R85, 0x48, !PT ;  /* 0x0000000302ff7812 */ /* 0x000fe20007804855 */
[----:B------:R-:W-:Y:S01]  /*6fc0*/  @!UPT UIADD3 URZ, UPT, UPT, URZ, URZ, URZ ;  /* 0x000000fffffff290 */ /* 0x000fe2000fffe0ff */
[----:B---3--:R-:W-:Y:S11]  /*6fd0*/  @P2 BRA `(.L_x_126) ;  /* 0x0000000000082947 */ /* 0x008ff60003800000 */
[----:B------:R-:W1:Y:S02]  /*6fe0*/  SYNCS.PHASECHK.TRANS64.TRYWAIT P1, [R101+URZ+0x170], R0 ;  /* 0x00017000650075a7 */ /* 0x000e6400080211ff */
[----:B-1----:R-:W-:Y:S05]  /*6ff0*/  @!P1 BRA `(.L_x_127) ;  /* 0x0000004000bc9947 */ /* 0x002fea0003800000 */
.L_x_126:
[----:B------:R-:W-:Y:S05]  /*7000*/  @!P0 BRA `(.L_x_128) ;  /* 0x0000000000408947 */ /* 0x000fea0003800000 */
[----:B------:R-:W3:Y:S01]  /*7010*/  LDCU.64 UR8, c[0x4][0x70] ;  /* 0x01000e00ff0877ac */ /* 0x000ee20008000a00 */
[----:B------:R-:W-:Y:S01]  /*7020*/  MOV R3, 0x0 ;  /* 0x0000000000037802 */ /* 0x000fe20000000f00 */
[----:B------:R-:W-:Y:S02]  /*7030*/  HFMA2 R12, -RZ, RZ, 0, 5.9604644775390625e-08 ;  /* 0x00000001ff0c7431 */ /* 0x000fe400000001ff */
[----:B------:R-:W-:Y:S02]  /*7040*/  IMAD.MOV.U32 R8, RZ, RZ, 0x192 ;  /* 0x00000192ff087424 */ /* 0x000fe400078e00ff */
[----:B------:R-:W-:Y:S01]  /*7050*/  IMAD.MOV.U32 R13, RZ, RZ, RZ ;  /* 0x000000ffff0d7224 */ /* 0x000fe200078e00ff */
[----:B------:R-:W5:Y:S01]  /*7060*/  LDCU.64 UR6, c[0x4][0x78] ;  /* 0x01000f00ff0677ac */ /* 0x000f620008000a00 */
[----:B------:R-:W1:Y:S01]  /*7070*/  LDC.64 R2, c[0x4][R3] ;  /* 0x0100000003027b82 */ /* 0x000e620000000a00 */
[----:B------:R-:W2:Y:S01]  /*7080*/  LDCU.64 UR4, c[0x4][0x10] ;  /* 0x01000200ff0477ac */ /* 0x000ea20008000a00 */
[----:B---3--:R-:W-:Y:S01]  /*7090*/  MOV R5, UR9 ;  /* 0x0000000900057c02 */ /* 0x008fe20008000f00 */
[----:B------:R-:W-:Y:S01]  /*70a0*/  IMAD.U32 R4, RZ, RZ, UR8 ;  /* 0x00000008ff047e24 */ /* 0x000fe2000f8e00ff */
[----:B-----5:R-:W-:Y:S01]  /*70b0*/  MOV R7, UR7 ;  /* 0x0000000700077c02 */ /* 0x020fe20008000f00 */
[----:B------:R-:W-:Y:S01]  /*70c0*/  IMAD.U32 R6, RZ, RZ, UR6 ;  /* 0x00000006ff067e24 */ /* 0x000fe2000f8e00ff */
[----:B--2---:R-:W-:Y:S01]  /*70d0*/  MOV R11, UR5 ;  /* 0x00000005000b7c02 */ /* 0x004fe20008000f00 */
[----:B------:R-:W-:Y:S02]  /*70e0*/  IMAD.U32 R10, RZ, RZ, UR4 ;  /* 0x00000004ff0a7e24 */ /* 0x000fe4000f8e00ff */
[----:B------:R-:W-:Y:S07]  /*70f0*/  LEPC R20, `(.L_x_128) ;  /* 0x000000001014794e */ /* 0x000fee0000000000 */
[----:B-1--4-:R-:W-:Y:S05]  /*7100*/  CALL.ABS.NOINC R2 ;  /* 0x0000000002007343 */ /* 0x012fea0003c00000 */
.L_x_128:
[----:B------:R-:W-:Y:S05]  /*7110*/  WARPSYNC.ALL ;  /* 0x0000000000007948 */ /* 0x000fea0003800000 */
[----:B------:R-:W-:Y:S01]  /*7120*/  R2UR UR4, R39 ;  /* 0x00000000270472ca */ /* 0x000fe200000e0000 */
[--C-:B------:R-:W-:Y:S01]  /*7130*/  HADD2.F32 R40, -RZ, R48.reuse.H0_H0 ;  /* 0x20000030ff287230 */ /* 0x100fe20000004100 */
[----:B------:R-:W-:Y:S01]  /*7140*/  ISETP.NE.AND P0, PT, R99, RZ, PT ;  /* 0x000000ff6300720c */ /* 0x000fe20003f05270 */
[----:B------:R-:W-:Y:S01]  /*7150*/  HADD2.F32 R43, -RZ, R48.H1_H1 ;  /* 0x30000030ff2b7230 */ /* 0x000fe20000004100 */
[----:B------:R-:W-:Y:S01]  /*7160*/  BSSY.RECONVERGENT B0, `(.L_x_129) ;  /* 0x0000086000007945 */ /* 0x000fe20003800200 */
[----:B------:R-:W-:Y:S02]  /*7170*/  HADD2.F32 R42, -RZ, R49.H0_H0 ;  /* 0x20000031ff2a7230 */ /* 0x000fe40000004100 */
[----:B------:R-:W-:Y:S02]  /*7180*/  HADD2.F32 R45, -RZ, R51.H0_H0 ;  /* 0x20000033ff2d7230 */ /* 0x000fe40000004100 */
[----:B------:R-:W-:Y:S04]  /*7190*/  HADD2.F32 R44, -RZ, R75.H1_H1 ;  /* 0x3000004bff2c7230 */ /* 0x000fe80000004100 */
[----:B------:R-:W1:Y:S02]  /*71a0*/  LDTM.x32 R4, tmem[UR4] ;  /* 0x00000004000479ee */ /* 0x000e6400082c0000 */
[C---:B-1--4-:R-:W-:Y:S01]  /*71b0*/  FMUL R0, R38.reuse, R4 ;  /* 0x0000000426007220 */ /* 0x052fe20000400000 */
[C---:B------:R-:W-:Y:S01]  /*71c0*/  FMUL R2, R38.reuse, R5 ;  /* 0x0000000526027220 */ /* 0x040fe20000400000 */
[C---:B------:R-:W-:Y:S01]  /*71d0*/  FMUL R3, R38.reuse, R6 ;  /* 0x0000000626037220 */ /* 0x040fe20000400000 */
[C---:B------:R-:W-:Y:S01]  /*71e0*/  FMUL R7, R38.reuse, R7 ;  /* 0x0000000726077220 */ /* 0x040fe20000400000 */
[C---:B------:R-:W-:Y:S01]  /*71f0*/  FFMA R0, R41.reuse, R40, R0 ;  /* 0x0000002829007223 */ /* 0x040fe20000000000 */
[----:B------:R-:W-:Y:S02]  /*7200*/  HADD2.F32 R40, -RZ, R49.H1_H1 ;  /* 0x30000031ff287230 */ /* 0x000fe40000004100 */
[C---:B------:R-:W-:Y:S01]  /*7210*/  FFMA R2, R41.reuse, R43, R2 ;  /* 0x0000002b29027223 */ /* 0x040fe20000000002 */
[C---:B------:R-:W-:Y:S01]  /*7220*/  FFMA R3, R41.reuse, R42, R3 ;  /* 0x0000002a29037223 */ /* 0x040fe20000000003 */
[--C-:B------:R-:W-:Y:S02]  /*7230*/  HADD2.F32 R43, -RZ, R50.reuse.H0_H0 ;  /* 0x20000032ff2b7230 */ /* 0x100fe40000004100 */
[----:B------:R-:W-:Y:S01]  /*7240*/  FMUL R4, R38, R8 ;  /* 0x0000000826047220 */ /* 0x000fe20000400000 */
[----:B------:R-:W-:Y:S01]  /*7250*/  HADD2.F32 R42, -RZ, R50.H1_H1 ;  /* 0x30000032ff2a7230 */ /* 0x000fe20000004100 */
[----:B------:R-:W-:Y:S01]  /*7260*/  F2FP.F16.F32.PACK_AB R52, R2, R0 ;  /* 0x000000000234723e */ /* 0x000fe200000000ff */
[C---:B------:R-:W-:Y:S01]  /*7270*/  FFMA R7, R41.reuse, R40, R7 ;  /* 0x0000002829077223 */ /* 0x040fe20000000007 */
[----:B------:R-:W-:Y:S01]  /*7280*/  FFMA R4, R41, R43, R4 ;  /* 0x0000002b29047223 */ /* 0x000fe20000000004 */
[C---:B------:R-:W-:Y:S01]  /*7290*/  FMUL R5, R38.reuse, R9 ;  /* 0x0000000926057220 */ /* 0x040fe20000400000 */
[C---:B------:R-:W-:Y:S01]  /*72a0*/  FMUL R6, R38.reuse, R10 ;  /* 0x0000000a26067220 */ /* 0x040fe20000400000 */
[----:B------:R-:W-:Y:S01]  /*72b0*/  HADD2.F32 R40, -RZ, R51.H1_H1 ;  /* 0x30000033ff287230 */ /* 0x000fe20000004100 */
[----:B------:R-:W-:Y:S01]  /*72c0*/  F2FP.F16.F32.PACK_AB R53, R7, R3 ;  /* 0x000000030735723e */ /* 0x000fe200000000ff */
[C---:B------:R-:W-:Y:S01]  /*72d0*/  FFMA R5, R41.reuse, R42, R5 ;  /* 0x0000002a29057223 */ /* 0x040fe20000000005 */
[----:B------:R-:W-:Y:S01]  /*72e0*/  FFMA R6, R41, R45, R6 ;  /* 0x0000002d29067223 */ /* 0x000fe20000000006 */
[C---:B------:R-:W-:Y:S01]  /*72f0*/  FMUL R11, R38.reuse, R11 ;  /* 0x0000000b260b7220 */ /* 0x040fe20000400000 */
[--C-:B------:R-:W-:Y:S02]  /*7300*/  HADD2.F32 R43, -RZ, R56.reuse.H0_H0 ;  /* 0x20000038ff2b7230 */ /* 0x100fe40000004100 */
[C---:B------:R-:W-:Y:S01]  /*7310*/  FMUL R8, R38.reuse, R12 ;  /* 0x0000000c26087220 */ /* 0x040fe20000400000 */
[----:B------:R-:W-:Y:S01]  /*7320*/  F2FP.F16.F32.PACK_AB R54, R5, R4 ;  /* 0x000000040536723e */ /* 0x000fe200000000ff */
[C---:B------:R-:W-:Y:S01]  /*7330*/  FFMA R11, R41.reuse, R40, R11 ;  /* 0x00000028290b7223 */ /* 0x040fe2000000000b */
[----:B------:R-:W-:Y:S02]  /*7340*/  HADD2.F32 R40, -RZ, R56.H1_H1 ;  /* 0x30000038ff287230 */ /* 0x000fe40000004100 */
[----:B------:R-:W-:Y:S01]  /*7350*/  FFMA R8, R41, R43, R8 ;  /* 0x0000002b29087223 */ /* 0x000fe20000000008 */
[C---:B------:R-:W-:Y:S01]  /*7360*/  FMUL R9, R38.reuse, R13 ;  /* 0x0000000d26097220 */ /* 0x040fe20000400000 */
[--C-:B------:R-:W-:Y:S01]  /*7370*/  HADD2.F32 R45, -RZ, R57.reuse.H0_H0 ;  /* 0x20000039ff2d7230 */ /* 0x100fe20000004100 */
[----:B------:R-:W-:Y:S01]  /*7380*/  F2FP.F16.F32.PACK_AB R55, R11, R6 ;  /* 0x000000060b37723e */ /* 0x000fe200000000ff */
[C---:B------:R-:W-:Y:S01]  /*7390*/  FMUL R10, R38.reuse, R14 ;  /* 0x0000000e260a7220 */ /* 0x040fe20000400000 */
[----:B------:R-:W-:Y:S02]  /*73a0*/  HADD2.F32 R42, -RZ, R57.H1_H1 ;  /* 0x30000039ff2a7230 */ /* 0x000fe40000004100 */
[C---:B------:R-:W-:Y:S01]  /*73b0*/  FFMA R9, R41.reuse, R40, R9 ;  /* 0x0000002829097223 */ /* 0x040fe20000000009 */
[C---:B------:R-:W-:Y:S01]  /*73c0*/  FMUL R15, R38.reuse, R15 ;  /* 0x0000000f260f7220 */ /* 0x040fe20000400000 */
[----:B------:R1:W-:Y:S01]  /*73d0*/  STS.128 [R97], R52 ;  /* 0x0000003461007388 */ /* 0x0003e20000000c00 */
[----:B------:R-:W-:Y:S01]  /*73e0*/  FFMA R10, R41, R45, R10 ;  /* 0x0000002d290a7223 */ /* 0x000fe2000000000a */
[--C-:B------:R-:W-:Y:S01]  /*73f0*/  HADD2.F32 R40, -RZ, R58.reuse.H0_H0 ;  /* 0x2000003aff287230 */ /* 0x100fe20000004100 */
[----:B------:R-:W-:Y:S01]  /*7400*/  F2FP.F16.F32.PACK_AB R68, R9, R8 ;  /* 0x000000080944723e */ /* 0x000fe200000000ff */
[----:B------:R-:W-:Y:S01]  /*7410*/  FFMA R15, R41, R42, R15 ;  /* 0x0000002a290f7223 */ /* 0x000fe2000000000f */
[C---:B------:R-:W-:Y:S01]  /*7420*/  FMUL R12, R38.reuse, R16 ;  /* 0x00000010260c7220 */ /* 0x040fe20000400000 */
[----:B------:R-:W-:Y:S02]  /*7430*/  HADD2.F32 R42, -RZ, R58.H1_H1 ;  /* 0x3000003aff2a7230 */ /* 0x000fe40000004100 */
[C---:B------:R-:W-:Y:S01]  /*7440*/  FMUL R13, R38.reuse, R17 ;  /* 0x00000011260d7220 */ /* 0x040fe20000400000 */
[--C-:B------:R-:W-:Y:S01]  /*7450*/  HADD2.F32 R43, -RZ, R59.reuse.H0_H0 ;  /* 0x2000003bff2b7230 */ /* 0x100fe20000004100 */
[----:B------:R-:W-:Y:S01]  /*7460*/  F2FP.F16.F32.PACK_AB R69, R15, R10 ;  /* 0x0000000a0f45723e */ /* 0x000fe200000000ff */
[C---:B------:R-:W-:Y:S01]  /*7470*/  FFMA R12, R41.reuse, R40, R12 ;  /* 0x00000028290c7223 */ /* 0x040fe2000000000c */
[C---:B------:R-:W-:Y:S01]  /*7480*/  FFMA R13, R41.reuse, R42, R13 ;  /* 0x0000002a290d7223 */ /* 0x040fe2000000000d */
[C---:B------:R-:W-:Y:S01]  /*7490*/  FMUL R14, R38.reuse, R18 ;  /* 0x00000012260e7220 */ /* 0x040fe20000400000 */
[----:B------:R-:W-:Y:S02]  /*74a0*/  HADD2.F32 R40, -RZ, R59.H1_H1 ;  /* 0x3000003bff287230 */ /* 0x000fe40000004100 */
[C---:B------:R-:W-:Y:S01]  /*74b0*/  FMUL R19, R38.reuse, R19 ;  /* 0x0000001326137220 */ /* 0x040fe20000400000 */
[C---:B------:R-:W-:Y:S01]  /*74c0*/  FMUL R16, R38.reuse, R20 ;  /* 0x0000001426107220 */ /* 0x040fe20000400000 */
[C---:B------:R-:W-:Y:S01]  /*74d0*/  FFMA R14, R41.reuse, R43, R14 ;  /* 0x0000002b290e7223 */ /* 0x040fe2000000000e */
[--C-:B------:R-:W-:Y:S02]  /*74e0*/  HADD2.F32 R43, -RZ, R64.reuse.H0_H0 ;  /* 0x20000040ff2b7230 */ /* 0x100fe40000004100 */
[C---:B------:R-:W-:Y:S01]  /*74f0*/  FFMA R19, R41.reuse, R40, R19 ;  /* 0x0000002829137223 */ /* 0x040fe20000000013 */
[----:B------:R-:W-:Y:S02]  /*7500*/  HADD2.F32 R42, -RZ, R64.H1_H1 ;  /* 0x30000040ff2a7230 */ /* 0x000fe40000004100 */
[C---:B------:R-:W-:Y:S01]  /*7510*/  FMUL R17, R38.reuse, R21 ;  /* 0x0000001526117220 */ /* 0x040fe20000400000 */
[--C-:B------:R-:W-:Y:S02]  /*7520*/  HADD2.F32 R45, -RZ, R65.reuse.H0_H0 ;  /* 0x20000041ff2d7230 */ /* 0x100fe40000004100 */
[C---:B------:R-:W-:Y:S01]  /*7530*/  FMUL R18, R38.reuse, R22 ;  /* 0x0000001626127220 */ /* 0x040fe20000400000 */
[----:B------:R-:W-:Y:S02]  /*7540*/  HADD2.F32 R40, -RZ, R65.H1_H1 ;  /* 0x30000041ff287230 */ /* 0x000fe40000004100 */
[C---:B------:R-:W-:Y:S01]  /*7550*/  FMUL R23, R38.reuse, R23 ;  /* 0x0000001726177220 */ /* 0x040fe20000400000 */
[C---:B------:R-:W-:Y:S01]  /*7560*/  FFMA R16, R41.reuse, R43, R16 ;  /* 0x0000002b29107223 */ /* 0x040fe20000000010 */
[C---:B------:R-:W-:Y:S01]  /*7570*/  FFMA R17, R41.reuse, R42, R17 ;  /* 0x0000002a29117223 */ /* 0x040fe20000000011 */
[C---:B------:R-:W-:Y:S01]  /*7580*/  FFMA R18, R41.reuse, R45, R18 ;  /* 0x0000002d29127223 */ /* 0x040fe20000000012 */
[C---:B------:R-:W-:Y:S01]  /*7590*/  FFMA R23, R41.reuse, R40, R23 ;  /* 0x0000002829177223 */ /* 0x040fe20000000017 */
[--C-:B------:R-:W-:Y:S02]  /*75a0*/  HADD2.F32 R43, -RZ, R66.reuse.H0_H0 ;  /* 0x20000042ff2b7230 */ /* 0x100fe40000004100 */
[C---:B------:R-:W-:Y:S01]  /*75b0*/  FMUL R20, R38.reuse, R24 ;  /* 0x0000001826147220 */ /* 0x040fe20000400000 */
        /* <DEDUP_REMOVED lines=9> */
[----:B------:R-:W-:Y:S01]  /*7650*/  FFMA R27, R41, R42, R27 ;  /* 0x0000002a291b7223 */ /* 0x000fe2000000001b */
[--C-:B------:R-:W-:Y:S02]  /*7660*/  HADD2.F32 R40, -RZ, R72.reuse.H0_H0 ;  /* 0x20000048ff287230 */ /* 0x100fe40000004100 */
[C---:B------:R-:W-:Y:S01]  /*7670*/  FMUL R24, R38.reuse, R28 ;  /* 0x0000001c26187220 */ /* 0x040fe20000400000 */
[----:B------:R-:W-:Y:S02]  /*7680*/  HADD2.F32 R42, -RZ, R72.H1_H1 ;  /* 0x30000048ff2a7230 */ /* 0x000fe40000004100 */
[C---:B------:R-:W-:Y:S01]  /*7690*/  FMUL R25, R38.reuse, R29 ;  /* 0x0000001d26197220 */ /* 0x040fe20000400000 */
[--C-:B------:R-:W-:Y:S02]  /*76a0*/  HADD2.F32 R43, -RZ, R73.reuse.H0_H0 ;  /* 0x20000049ff2b7230 */ /* 0x100fe40000004100 */
[C---:B------:R-:W-:Y:S01]  /*76b0*/  FMUL R26, R38.reuse, R30 ;  /* 0x0000001e261a7220 */ /* 0x040fe20000400000 */
[----:B------:R-:W-:Y:S01]  /*76c0*/  F2FP.F16.F32.PACK_AB R70, R13, R12 ;  /* 0x0000000c0d46723e */ /* 0x000fe200000000ff */
[----:B------:R-:W-:Y:S01]  /*76d0*/  FFMA R24, R41, R40, R24 ;  /* 0x0000002829187223 */ /* 0x000fe20000000018 */
[----:B------:R-:W-:Y:S01]  /*76e0*/  F2FP.F16.F32.PACK_AB R71, R19, R14 ;  /* 0x0000000e1347723e */ /* 0x000fe200000000ff */
[C---:B------:R-:W-:Y:S01]  /*76f0*/  FFMA R25, R41.reuse, R42, R25 ;  /* 0x0000002a29197223 */ /* 0x040fe20000000019 */
[C---:B------:R-:W-:Y:S01]  /*7700*/  FFMA R26, R41.reuse, R43, R26 ;  /* 0x0000002b291a7223 */ /* 0x040fe2000000001a */
[----:B------:R-:W-:Y:S02]  /*7710*/  HADD2.F32 R40, -RZ, R73.H1_H1 ;  /* 0x30000049ff287230 */ /* 0x000fe40000004100 */
[C---:B------:R-:W-:Y:S01]  /*7720*/  FMUL R31, R38.reuse, R31 ;  /* 0x0000001f261f7220 */ /* 0x040fe20000400000 */
[----:B------:R1:W-:Y:S01]  /*7730*/  STS.128 [R96+0x10], R68 ;  /* 0x0000104460007388 */ /* 0x0003e20000000c00 */
[--C-:B------:R-:W-:Y:S02]  /*7740*/  HADD2.F32 R43, -RZ, R74.reuse.H0_H0 ;  /* 0x2000004aff2b7230 */ /* 0x100fe40000004100 */
[C---:B------:R-:W-:Y:S01]  /*7750*/  FMUL R28, R38.reuse, R32 ;  /* 0x00000020261c7220 */ /* 0x040fe20000400000 */
[----:B------:R-:W-:Y:S02]  /*7760*/  HADD2.F32 R42, -RZ, R74.H1_H1 ;  /* 0x3000004aff2a7230 */ /* 0x000fe40000004100 */
[C---:B------:R-:W-:Y:S01]  /*7770*/  FMUL R29, R38.reuse, R33 ;  /* 0x00000021261d7220 */ /* 0x040fe20000400000 */
[----:B------:R-:W-:Y:S02]  /*7780*/  HADD2.F32 R45, -RZ, R75.H0_H0 ;  /* 0x2000004bff2d7230 */ /* 0x000fe40000004100 */
[C---:B------:R-:W-:Y:S01]  /*7790*/  FMUL R30, R38.reuse, R34 ;  /* 0x00000022261e7220 */ /* 0x040fe20000400000 */
[----:B------:R-:W-:Y:S01]  /*77a0*/  FFMA R31, R41, R40, R31 ;  /* 0x00000028291f7223 */ /* 0x000fe2000000001f */
[----:B------:R-:W-:Y:S01]  /*77b0*/  FMUL R35, R38, R35 ;  /* 0x0000002326237220 */ /* 0x000fe20000400000 */
[----:B------:R-:W-:Y:S01]  /*77c0*/  F2FP.F16.F32.PACK_AB R104, R17, R16 ;  /* 0x000000101168723e */ /* 0x000fe200000000ff */
[----:B------:R-:W-:Y:S01]  /*77d0*/  FFMA R28, R41, R43, R28 ;  /* 0x0000002b291c7223 */ /* 0x000fe2000000001c */
[----:B------:R-:W-:Y:S01]  /*77e0*/  F2FP.F16.F32.PACK_AB R105, R23, R18 ;  /* 0x000000121769723e */ /* 0x000fe200000000ff */
[----:B------:R-:W-:Y:S01]  /*77f0*/  FFMA R29, R41, R42, R29 ;  /* 0x0000002a291d7223 */ /* 0x000fe2000000001d */
[----:B------:R-:W-:Y:S01]  /*7800*/  F2FP.F16.F32.PACK_AB R106, R21, R20 ;  /* 0x00000014156a723e */ /* 0x000fe200000000ff */
[----:B------:R-:W-:Y:S01]  /*7810*/  FFMA R30, R41, R45, R30 ;  /* 0x0000002d291e7223 */ /* 0x000fe2000000001e */
[----:B------:R-:W-:Y:S01]  /*7820*/  F2FP.F16.F32.PACK_AB R107, R27, R22 ;  /* 0x000000161b6b723e */ /* 0x000fe200000000ff */
[----:B------:R-:W-:Y:S01]  /*7830*/  FFMA R35, R41, R44, R35 ;  /* 0x0000002c29237223 */ /* 0x000fe20000000023 */
[----:B------:R-:W-:Y:S02]  /*7840*/  F2FP.F16.F32.PACK_AB R108, R25, R24 ;  /* 0x00000018196c723e */ /* 0x000fe400000000ff */
[----:B------:R-:W-:Y:S01]  /*7850*/  F2FP.F16.F32.PACK_AB R109, R31, R26 ;  /* 0x0000001a1f6d723e */ /* 0x000fe200000000ff */
[----:B------:R1:W-:Y:S01]  /*7860*/  STS.128 [R95+0x20], R104 ;  /* 0x000020685f007388 */ /* 0x0003e20000000c00 */
[----:B------:R-:W-:Y:S02]  /*7870*/  F2FP.F16.F32.PACK_AB R110, R29, R28 ;  /* 0x0000001c1d6e723e */ /* 0x000fe400000000ff */
[----:B------:R-:W-:Y:S05]  /*7880*/  F2FP.F16.F32.PACK_AB R111, R35, R30 ;  /* 0x0000001e236f723e */ /* 0x000fea00000000ff */
[----:B------:R1:W-:Y:S01]  /*7890*/  STS.128 [R91+0x30], R108 ;  /* 0x0000306c5b007388 */ /* 0x0003e20000000c00 */
[----:B------:R-:W-:Y:S01]  /*78a0*/  @!PT LDS RZ, [RZ] ;  /* 0x00000000fffff984 */ /* 0x000fe20000000800 */
[----:B------:R-:W-:Y:S01]  /*78b0*/  @!PT LDS RZ, [RZ] ;  /* 0x00000000fffff984 */ /* 0x000fe20000000800 */
[----:B------:R-:W-:Y:S01]  /*78c0*/  @!PT LDS RZ, [RZ] ;  /* 0x00000000fffff984 */ /* 0x000fe20000000800 */
[----:B------:R-:W-:Y:S01]  /*78d0*/  @!PT LDS RZ, [RZ] ;  /* 0x00000000fffff984 */ /* 0x000fe20000000800 */
[----:B------:R3:W-:Y:S07]  /*78e0*/  MEMBAR.ALL.CTA ;  /* 0x0000000000007992 */ /* 0x0007ee0000008000 */
[----:B---3--:R-:W3:Y:S02]  /*78f0*/  FENCE.VIEW.ASYNC.S ;  /* 0x00000000000073c6 */ /* 0x008ee40000000000 */
[----:B---3--:R-:W-:Y:S06]  /*7900*/  BAR.SYNC.DEFER_BLOCKING 0x1, 0x80 ;  /* 0x0042000000007b1d */ /* 0x008fec0000010000 */
[----:B------:R-:W-:Y:S05]  /*7910*/  @P0 BRA `(.L_x_130) ;  /* 0x0000000000280947 */ /* 0x000fea0003800000 */
[----:B------:R-:W-:Y:S01]  /*7920*/  UIADD3 UR4, UPT, UPT, UR44, 0x400, URZ ;  /* 0x000004002c047890 */ /* 0x000fe2000fffe0ff */
[----:B------:R-:W-:Y:S05]  /*7930*/  UMOV UR51, UR36 ;  /* 0x0000002400337c82 */ /* 0x000fea0008000000 */
[----:B------:R-:W-:Y:S01]  /*7940*/  MOV R88, UR4 ;  /* 0x0000000400587c02 */ /* 0x000fe20008000f00 */
[----:B------:R-:W-:Y:S03]  /*7950*/  UIADD3 UR4, UP0, UPT, UR62, 0x680, URZ ;  /* 0x000006803e047890 */ /* 0x000fe6000ff1e0ff */
[----:B------:R-:W-:Y:S01]  /*7960*/  R2UR UR48, R88 ;  /* 0x00000000583072ca */ /* 0x000fe200000e0000 */
[----:B------:R-:W-:Y:S11]  /*7970*/  UIADD3.X UR5, UPT, UPT, URZ, UR63, URZ, UP0, !UPT ;  /* 0x0000003fff057290 */ /* 0x000ff600087fe4ff */
[----:B------:R-:W-:Y:S01]  /*7980*/  @!UPT UIADD3 URZ, UPT, UPT, URZ, URZ, URZ ;  /* 0x000000fffffff290 */ /* 0x000fe2000fffe0ff */
[----:B------:R3:W-:Y:S01]  /*7990*/  UTMASTG.3D [UR48], [UR4] ;  /* 0x00000030040073b5 */ /* 0x0007e20008010000 */
[----:B------:R0:W-:Y:S01]  /*79a0*/  UTMACMDFLUSH ;  /* 0x00000000000079b7 */ /* 0x0001e20000000000 */
[----:B---3--:R-:W-:Y:S04]  /*79b0*/  DEPBAR.LE SB0, 0x1 ;  /* 0x000080400000791a */ /* 0x008fe80000000000 */
.L_x_130:
[----:B------:R-:W-:Y:S05]  /*79c0*/  BSYNC.RECONVERGENT B0 ;  /* 0x0000000000007941 */ /* 0x000fea0003800200 */
.L_x_129:
[----:B------:R-:W-:Y:S01]  /*79d0*/  BAR.SYNC.DEFER_BLOCKING 0x1, 0x80 ;  /* 0x0042000000007b1d */ /* 0x000fe20000010000 */
[----:B------:R-:W-:Y:S01]  /*79e0*/  ISETP.NE.AND P1, PT, R100, RZ, PT ;  /* 0x000000ff6400720c */ /* 0x000fe20003f25270 */
[----:B------:R-:W-:Y:S01]  /*79f0*/  UISETP.NE.AND UP0, UPT, UR47, URZ, UPT ;  /* 0x000000ff2f00728c */ /* 0x000fe2000bf05270 */
[----:B------:R-:W-:Y:S11]  /*7a00*/  LEA R3, R46, UR44, 0x3 ;  /* 0x0000002c2e037c11 */ /* 0x000ff6000f8e18ff */
[----:B------:R-:W-:Y:S01]  /*7a10*/  @P1 SHF.L.U32 R4, R94, 0x1f, RZ ;  /* 0x0000001f5e041819 */ /* 0x000fe200000006ff */
[----:B------:R-:W-:Y:S06]  /*7a20*/  BRA.U !UP0, `(.L_x_131) ;  /* 0x0000000108247547 */ /* 0x000fec000b800000 */
[----:B------:R-:W3:Y:S01]  /*7a30*/  S2R R0, SR_CgaCtaId ;  /* 0x0000000000007919 */ /* 0x000ee20000008800 */
[----:B------:R-:W-:Y:S01]  /*7a40*/  IMAD.U32 R2, RZ, RZ, UR46 ;  /* 0x0000002eff027e24 */ /* 0x000fe2000f8e00ff */
[----:B------:R-:W-:Y:S04]  /*7a50*/  UIADD3 UR4, UPT, UPT, UR46, 0x1, URZ ;  /* 0x000000012e047890 */ /* 0x000fe8000fffe0ff */
[----:B------:R-:W-:Y:S01]  /*7a60*/  @P1 LEA R2, R2, UR44, 0x3 ;  /* 0x0000002c02021c11 */ /* 0x000fe2000f8e18ff */
[----:B------:R-:W-:Y:S04]  /*7a70*/  UISETP.NE.AND UP0, UPT, UR4, 0x4, UPT ;  /* 0x000000040400788c */ /* 0x000fe8000bf05270 */
[----:B------:R-:W-:Y:S01]  /*7a80*/  @P1 VIADD R5, R2, 0x120 ;  /* 0x0000012002051836 */ /* 0x000fe20000000000 */
[----:B------:R-:W-:Y:S04]  /*7a90*/  USEL UR46, UR4, URZ, UP0 ;  /* 0x000000ff042e7287 */ /* 0x000fe80008000000 */
[----:B---3--:R-:W-:Y:S04]  /*7aa0*/  @P1 PRMT R0, R0, 0x654, R5 ;  /* 0x0000065400001816 */ /* 0x008fe80000000005 */
[----:B------:R3:W-:Y:S04]  /*7ab0*/  @P1 SYNCS.ARRIVE.TRANS64.RED.A1T0 RZ, [R0+URZ], RZ ;  /* 0x000000ff00ff19a7 */ /* 0x0007e800081004ff */
.L_x_131:
[----:B------:R-:W4:Y:S01]  /*7ac0*/  @P1 SYNCS.PHASECHK.TRANS64.TRYWAIT P0, [R3+URZ+0x100], R4 ;  /* 0x00010004030015a7 */ /* 0x000f2200080011ff */
[----:B------:R-:W-:Y:S01]  /*7ad0*/  BSSY B1, `(.L_x_132) ;  /* 0x0000016000017945 */ /* 0x000fe20003800000 */
[----:B----4-:R-:W-:Y:S03]  /*7ae0*/  @P1 SEL R47, RZ, 0x1, !P0 ;  /* 0x00000001ff2f1807 */ /* 0x010fe60004000000 */
[----:B------:R-:W-:Y:S05]  /*7af0*/  @!P1 BRA `(.L_x_133) ;  /* 0x00000000004c9947 */ /* 0x000fea0003800000 */
[----:B------:R-:W-:Y:S01]  /*7b00*/  ISETP.NE.AND P0, PT, R47, RZ, PT ;  /* 0x000000ff2f00720c */ /* 0x000fe20003f05270 */
[----:B------:R-:W-:Y:S01]  /*7b10*/  BSSY B0, `(.L_x_134) ;  /* 0x000000b000007945 */ /* 0x000fe20003800000 */
[----:B------:R-:W-:Y:S11]  /*7b20*/  ISETP.NE.AND P1, PT, R60, RZ, PT ;  /* 0x000000ff3c00720c */ /* 0x000ff60003f25270 */
[----:B------:R-:W-:Y:S02]  /*7b30*/  @!UPT UIADD3 URZ, UPT, UPT, URZ, URZ, URZ ;  /* 0x000000fffffff290 */ /* 0x000fe4000fffe0ff */
[C---:B------:R-:W-:Y:S01]  /*7b40*/  @P1 IMAD R6, R46.reuse, 0x2000, R97 ;  /* 0x000020002e061824 */ /* 0x040fe200078e0261 */
[C---:B------:R-:W-:Y:S01]  /*7b50*/  @P1 LEA R4, R46.reuse, R95, 0xd ;  /* 0x0000005f2e041211 */ /* 0x040fe200078e68ff */
[C---:B------:R-:W-:Y:S02]  /*7b60*/  @P1 IMAD R5, R46.reuse, 0x2000, R96 ;  /* 0x000020002e051824 */ /* 0x040fe400078e0260 */
[----:B------:R-:W-:Y:S01]  /*7b70*/  @P1 IMAD R2, R46, 0x2000, R91 ;  /* 0x000020002e021824 */ /* 0x000fe200078e025b */
[----:B------:R-:W-:Y:S06]  /*7b80*/  @P0 BRA `(.L_x_135) ;  /* 0x00000000000c0947 */ /* 0x000fec0003800000 */
[----:B---3--:R-:W-:Y:S04]  /*7b90*/  SHF.L.U32 R0, R94, 0x1f, RZ ;  /* 0x0000001f5e007819 */ /* 0x008fe800000006ff */
[----:B------:R-:W3:Y:S02]  /*7ba0*/  SYNCS.PHASECHK.TRANS64.TRYWAIT P0, [R3+URZ+0x100], R0 ;  /* 0x00010000030075a7 */ /* 0x000ee400080011ff */
[----:B---3--:R-:W-:Y:S05]  /*7bb0*/  @!P0 BRA `(.L_x_136) ;  /* 0x0000003400e08947 */ /* 0x008fea0003800000 */
.L_x_135:
[----:B------:R-:W-:Y:S05]  /*7bc0*/  BSYNC B0 ;  /* 0x0000000000007941 */ /* 0x000fea0003800000 */
.L_x_134:
[----:B------:R-:W-:Y:S02]  /*7bd0*/  ISETP.NE.AND P0, PT, R60, RZ, PT ;  /* 0x000000ff3c00720c */ /* 0x000fe40003f05270 */
[----:B------:R-:W-:Y:S11]  /*7be0*/  IADD3 R46, PT, PT, R46, 0x1, RZ ;  /* 0x000000012e2e7810 */ /* 0x000ff60007ffe0ff */
[----:B------:R4:W1:Y:S04]  /*7bf0*/  @P0 LDS.128 R48, [R6] ;  /* 0x0000000006300984 */ /* 0x0008680000000c00 */
[----:B------:R4:W1:Y:S04]  /*7c00*/  @P0 LDS.128 R56, [R5+0x10] ;  /* 0x0000100005380984 */ /* 0x0008680000000c00 */
[----:B------:R4:W1:Y:S04]  /*7c10*/  @P0 LDS.128 R64, [R4+0x20] ;  /* 0x0000200004400984 */ /* 0x0008680000000c00 */
[----:B------:R4:W1:Y:S02]  /*7c20*/  @P0 LDS.128 R72, [R2+0x30] ;  /* 0x0000300002480984 */ /* 0x0008640000000c00 */
.L_x_133:
[----:B------:R-:W-:Y:S05]  /*7c30*/  BSYNC B1 ;  /* 0x0000000000017941 */ /* 0x000fea0003800000 */
.L_x_132:
[----:B---3--:R-:W-:Y:S05]  /*7c40*/  VIADD R0, R39, 0x20 ;  /* 0x0000002027007836 */ /* 0x008fea0000000000 */
[----:B------:R-:W-:Y:S04]  /*7c50*/  SHF.R.U32.HI R0, RZ, 0x15, R0 ;  /* 0x00000015ff007819 */ /* 0x000fe80000011600 */
[----:B------:R-:W-:Y:S11]  /*7c60*/  LOP3.LUT P0, RZ, R0, 0x3, R85, 0x48, !PT ;  /* 0x0000000300ff7812 */ /* 0x000ff60007804855 */
[----:B------:R-:W-:Y:S02]  /*7c70*/  @!UPT UIADD3 URZ, UPT, UPT, URZ, URZ, URZ ;  /* 0x000000fffffff290 */ /* 0x000fe4000fffe0ff */
[----:B------:R-:W-:Y:S05]  /*7c80*/  @!P0 BRA `(.L_x_137) ;  /* 0x0000000000408947 */ /* 0x000fea0003800000 */
[----:B------:R-:W3:Y:S01]  /*7c90*/  LDCU.64 UR8, c[0x4][0x70] ;  /* 0x01000e00ff0877ac */ /* 0x000ee20008000a00 */
[----:B------:R-:W-:Y:S01]  /*7ca0*/  MOV R3, 0x0 ;  /* 0x0000000000037802 */ /* 0x000fe20000000f00 */
[----:B------:R-:W-:Y:S02]  /*7cb0*/  HFMA2 R12, -RZ, RZ, 0, 5.9604644775390625e-08 ;  /* 0x00000001ff0c7431 */ /* 0x000fe400000001ff */
[----:B------:R-:W-:Y:S02]  /*7cc0*/  IMAD.MOV.U32 R8, RZ, RZ, 0x192 ;  /* 0x00000192ff087424 */ /* 0x000fe400078e00ff */
[----:B------:R-:W-:Y:S01]  /*7cd0*/  IMAD.MOV.U32 R13, RZ, RZ, RZ ;  /* 0x000000ffff0d7224 */ /* 0x000fe200078e00ff */
[----:B------:R-:W5:Y:S01]  /*7ce0*/  LDCU.64 UR6, c[0x4][0x78] ;  /* 0x01000f00ff0677ac */ /* 0x000f620008000a00 */
[----:B----4-:R-:W4:Y:S01]  /*7cf0*/  LDC.64 R2, c[0x4][R3] ;  /* 0x0100000003027b82 */ /* 0x010f220000000a00 */
        /* <DEDUP_REMOVED lines=9> */
.L_x_137:
[----:B------:R-:W-:Y:S05]  /*7d90*/  WARPSYNC.ALL ;  /* 0x0000000000007948 */ /* 0x000fea0003800000 */
[----:B------:R-:W-:Y:S01]  /*7da0*/  R2UR UR4, R39 ;  /* 0x00000000270472ca */ /* 0x000fe200000e0000 */
[--C-:B-1----:R-:W-:Y:S01]  /*7db0*/  HADD2.F32 R40, -RZ, R48.reuse.H0_H0 ;  /* 0x20000030ff287230 */ /* 0x102fe20000004100 */
[----:B------:R-:W1:Y:S01]  /*7dc0*/  S2R R102, SR_CgaCtaId ;  /* 0x0000000000667919 */ /* 0x000e620000008800 */
[----:B------:R-:W-:Y:S01]  /*7dd0*/  HADD2.F32 R43, -RZ, R48.H1_H1 ;  /* 0x30000030ff2b7230 */ /* 0x000fe20000004100 */
[----:B------:R-:W-:Y:S01]  /*7de0*/  ISETP.NE.AND P6, PT, R100, RZ, PT ;  /* 0x000000ff6400720c */ /* 0x000fe20003fc5270 */
[----:B------:R-:W-:Y:S01]  /*7df0*/  HADD2.F32 R42, -RZ, R49.H1_H1 ;  /* 0x30000031ff2a7230 */ /* 0x000fe20000004100 */
[----:B------:R-:W-:Y:S01]  /*7e00*/  ISETP.NE.AND P0, PT, R99, RZ, PT ;  /* 0x000000ff6300720c */ /* 0x000fe20003f05270 */
[--C-:B------:R-:W-:Y:S01]  /*7e10*/  HADD2.F32 R44, -RZ, R50.reuse.H1_H1 ;  /* 0x30000032ff2c7230 */ /* 0x100fe20000004100 */
[----:B------:R-:W-:Y:S01]  /*7e20*/  MOV R61, UR46 ;  /* 0x0000002e003d7c02 */ /* 0x000fe20008000f00 */
[----:B------:R-:W-:Y:S01]  /*7e30*/  HADD2.F32 R45, -RZ, R59.H0_H0 ;  /* 0x2000003bff2d7230 */ /* 0x000fe20000004100 */
[----:B------:R-:W-:Y:S01]  /*7e40*/  BSSY.RECONVERGENT B0, `(.L_x_138) ;  /* 0x0000087000007945 */ /* 0x000fe20003800200 */
[----:B------:R-:W-:Y:S02]  /*7e50*/  LEA R62, R46, UR44, 0x3 ;  /* 0x0000002c2e3e7c11 */ /* 0x000fe4000f8e18ff */
[----:B----4-:R-:W3:Y:S04]  /*7e60*/  LDTM.x32 R4, tmem[UR4+0x20] ;  /* 0x00002004000479ee */ /* 0x010ee800082c0000 */
[----:B------:R-:W-:Y:S02]  /*7e70*/  @P6 LEA R61, R61, UR44, 0x3 ;  /* 0x0000002c3d3d6c11 */ /* 0x000fe4000f8e18ff */
[----:B------:R-:W-:Y:S02]  /*7e80*/  @P6 SHF.L.U32 R63, R94, 0x1f, RZ ;  /* 0x0000001f5e3f6819 */ /* 0x000fe400000006ff */
[----:B------:R-:W-:Y:S01]  /*7e90*/  @P6 IADD3 R61, PT, PT, R61, 0x120, RZ ;  /* 0x000001203d3d6810 */ /* 0x000fe20007ffe0ff */
[C---:B---3--:R-:W-:Y:S01]  /*7ea0*/  FMUL R0, R38.reuse, R4 ;  /* 0x0000000426007220 */ /* 0x048fe20000400000 */
[C---:B------:R-:W-:Y:S01]  /*7eb0*/  FMUL R2, R38.reuse, R5 ;  /* 0x0000000526027220 */ /* 0x040fe20000400000 */
[C---:B------:R-:W-:Y:S01]  /*7ec0*/  FMUL R3, R38.reuse, R6 ;  /* 0x0000000626037220 */ /* 0x040fe20000400000 */
[C---:B------:R-:W-:Y:S01]  /*7ed0*/  FMUL R7, R38.reuse, R7 ;  /* 0x0000000726077220 */ /* 0x040fe20000400000 */
[C---:B------:R-:W-:Y:S01]  /*7ee0*/  FFMA R0, R41.reuse, R40, R0 ;  /* 0x0000002829007223 */ /* 0x040fe20000000000 */
[----:B------:R-:W-:Y:S02]  /*7ef0*/  HADD2.F32 R40, -RZ, R49.H0_H0 ;  /* 0x20000031ff287230 */ /* 0x000fe40000004100 */
[C---:B------:R-:W-:Y:S01]  /*7f00*/  FFMA R2, R41.reuse, R43, R2 ;  /* 0x0000002b29027223 */ /* 0x040fe20000000002 */
[C---:B------:R-:W-:Y:S01]  /*7f10*/  FMUL R4, R38.reuse, R8 ;  /* 0x0000000826047220 */ /* 0x040fe20000400000 */
[--C-:B------:R-:W-:Y:S02]  /*7f20*/  HADD2.F32 R43, -RZ, R51.reuse.H0_H0 ;  /* 0x20000033ff2b7230 */ /* 0x100fe40000004100 */
[----:B------:R-:W-:Y:S01]  /*7f30*/  FMUL R5, R38, R9 ;  /* 0x0000000926057220 */ /* 0x000fe20000400000 */
[C---:B------:R-:W-:Y:S01]  /*7f40*/  FFMA R3, R41.reuse, R40, R3 ;  /* 0x0000002829037223 */ /* 0x040fe20000000003 */
[----:B------:R-:W-:Y:S01]  /*7f50*/  HADD2.F32 R40, -RZ, R50.H0_H0 ;  /* 0x20000032ff287230 */ /* 0x000fe20000004100 */
[----:B------:R-:W-:Y:S01]  /*7f60*/  F2FP.F16.F32.PACK_AB R52, R2, R0 ;  /* 0x000000000234723e */ /* 0x000fe200000000ff */
[C---:B------:R-:W-:Y:S01]  /*7f70*/  FFMA R7, R41.reuse, R42, R7 ;  /* 0x0000002a29077223 */ /* 0x040fe20000000007 */
[----:B------:R-:W-:Y:S02]  /*7f80*/  HADD2.F32 R42, -RZ, R51.H1_H1 ;  /* 0x30000033ff2a7230 */ /* 0x000fe40000004100 */
[C---:B------:R-:W-:Y:S01]  /*7f90*/  FMUL R6, R38.reuse, R10 ;  /* 0x0000000a26067220 */ /* 0x040fe20000400000 */
[C---:B------:R-:W-:Y:S01]  /*7fa0*/  FFMA R4, R41.reuse, R40, R4 ;  /* 0x0000002829047223 */ /* 0x040fe20000000004 */
[----:B------:R-:W-:Y:S01]  /*7fb0*/  FFMA R5, R41, R44, R5 ;  /* 0x0000002c29057223 */ /* 0x000fe20000000005 */
[----:B------:R-:W-:Y:S01]  /*7fc0*/  F2FP.F16.F32.PACK_AB R53, R7, R3 ;  /* 0x000000030735723e */ /* 0x000fe200000000ff */
[----:B------:R-:W-:Y:S01]  /*7fd0*/  FFMA R6, R41, R43, R6 ;  /* 0x0000002b29067223 */ /* 0x000fe20000000006 */
[C---:B------:R-:W-:Y:S01]  /*7fe0*/  FMUL R11, R38.reuse, R11 ;  /* 0x0000000b260b7220 */ /* 0x040fe20000400000 */
[--C-:B------:R-:W-:Y:S01]  /*7ff0*/  HADD2.F32 R40, -RZ, R56.reuse.H0_H0 ;  /* 0x20000038ff287230 */ /* 0x100fe20000004100 */
[----:B------:R-:W-:Y:S01]  /*8000*/  F2FP.F16.F32.PACK_AB R54, R5, R4 ;  /* 0x000000040536723e */ /* 0x000fe200000000ff */
[C---:B------:R-:W-:Y:S01]  /*8010*/  FMUL R8, R38.reuse, R12 ;  /* 0x0000000c26087220 */ /* 0x040fe20000400000 */
[C---:B------:R-:W-:Y:S01]  /*8020*/  FFMA R11, R41.reuse, R42, R11 ;  /* 0x0000002a290b7223 */ /* 0x040fe2000000000b */
[----:B------:R-:W-:Y:S02]  /*8030*/  HADD2.F32 R42, -RZ, R56.H1_H1 ;  /* 0x30000038ff2a7230 */ /* 0x000fe40000004100 */
[C---:B------:R-:W-:Y:S01]  /*8040*/  FMUL R9, R38.reuse, R13 ;  /* 0x0000000d26097220 */ /* 0x040fe20000400000 */
[--C-:B------:R-:W-:Y:S02]  /*8050*/  HADD2.F32 R43, -RZ, R57.reuse.H0_H0 ;  /* 0x20000039ff2b7230 */ /* 0x100fe40000004100 */
[----:B------:R-:W-:Y:S01]  /*8060*/  FFMA R8, R41, R40, R8 ;  /* 0x0000002829087223 */ /* 0x000fe20000000008 */
[----:B------:R-:W-:Y:S01]  /*8070*/  F2FP.F16.F32.PACK_AB R55, R11, R6 ;  /* 0x000000060b37723e */ /* 0x000fe200000000ff */
[----:B------:R-:W-:Y:S01]  /*8080*/  FFMA R9, R41, R42, R9 ;  /* 0x0000002a29097223 */ /* 0x000fe20000000009 */
[C---:B------:R-:W-:Y:S01]  /*8090*/  FMUL R10, R38.reuse, R14 ;  /* 0x0000000e260a7220 */ /* 0x040fe20000400000 */
[----:B------:R-:W-:Y:S02]  /*80a0*/  HADD2.F32 R40, -RZ, R57.H1_H1 ;  /* 0x30000039ff287230 */ /* 0x000fe40000004100 */
[C---:B------:R-:W-:Y:S01]  /*80b0*/  FMUL R15, R38.reuse, R15 ;  /* 0x0000000f260f7220 */ /* 0x040fe20000400000 */
[----:B------:R3:W-:Y:S01]  /*80c0*/  STS.128 [R97+0x2000], R52 ;  /* 0x0020003461007388 */ /* 0x0007e20000000c00 */
[----:B------:R-:W-:Y:S01]  /*80d0*/  F2FP.F16.F32.PACK_AB R68, R9, R8 ;  /* 0x000000080944723e */ /* 0x000fe200000000ff */
[C---:B------:R-:W-:Y:S01]  /*80e0*/  FFMA R10, R41.reuse, R43, R10 ;  /* 0x0000002b290a7223 */ /* 0x040fe2000000000a */
[--C-:B------:R-:W-:Y:S02]  /*80f0*/  HADD2.F32 R43, -RZ, R58.reuse.H0_H0 ;  /* 0x2000003aff2b7230 */ /* 0x100fe40000004100 */
[----:B------:R-:W-:Y:S01]  /*8100*/  FFMA R15, R41, R40, R15 ;  /* 0x00000028290f7223 */ /* 0x000fe2000000000f */
[C---:B------:R-:W-:Y:S01]  /*8110*/  FMUL R12, R38.reuse, R16 ;  /* 0x00000010260c7220 */ /* 0x040fe20000400000 */
[----:B------:R-:W-:Y:S02]  /*8120*/  HADD2.F32 R42, -RZ, R58.H1_H1 ;  /* 0x3000003aff2a7230 */ /* 0x000fe40000004100 */
[C---:B------:R-:W-:Y:S01]  /*8130*/  FMUL R13, R38.reuse, R17 ;  /* 0x00000011260d7220 */ /* 0x040fe20000400000 */
[C---:B------:R-:W-:Y:S01]  /*8140*/  FMUL R14, R38.reuse, R18 ;  /* 0x00000012260e7220 */ /* 0x040fe20000400000 */
[----:B------:R-:W-:Y:S01]  /*8150*/  F2FP.F16.F32.PACK_AB R69, R15, R10 ;  /* 0x0000000a0f45723e */ /* 0x000fe200000000ff */
[C---:B------:R-:W-:Y:S01]  /*8160*/  FFMA R12, R41.reuse, R43, R12 ;  /* 0x0000002b290c7223 */ /* 0x040fe2000000000c */
[----:B------:R-:W-:Y:S02]  /*8170*/  HADD2.F32 R40, -RZ, R59.H1_H1 ;  /* 0x3000003bff287230 */ /* 0x000fe40000004100 */
[C---:B------:R-:W-:Y:S01]  /*8180*/  FFMA R13, R41.reuse, R42, R13 ;  /* 0x0000002a290d7223 */ /* 0x040fe2000000000d */
[C---:B------:R-:W-:Y:S01]  /*8190*/  FMUL R19, R38.reuse, R19 ;  /* 0x0000001326137220 */ /* 0x040fe20000400000 */
[--C-:B------:R-:W-:Y:S02]  /*81a0*/  HADD2.F32 R43, -RZ, R64.reuse.H0_H0 ;  /* 0x20000040ff2b7230 */ /* 0x100fe40000004100 */
[C---:B------:R-:W-:Y:S01]  /*81b0*/  FMUL R16, R38.reuse, R20 ;  /* 0x0000001426107220 */ /* 0x040fe20000400000 */
[----:B------:R-:W-:Y:S02]  /*81c0*/  HADD2.F32 R42, -RZ, R64.H1_H1 ;  /* 0x30000040ff2a7230 */ /* 0x000fe40000004100 */
[C---:B------:R-:W-:Y:S01]  /*81d0*/  FMUL R17, R38.reuse, R21 ;  /* 0x0000001526117220 */ /* 0x040fe20000400000 */
[C---:B------:R-:W-:Y:S01]  /*81e0*/  FFMA R14, R41.reuse, R45, R14 ;  /* 0x0000002d290e7223 */ /* 0x040fe2000000000e */
[C---:B------:R-:W-:Y:S01]  /*81f0*/  FFMA R19, R41.reuse, R40, R19 ;  /* 0x0000002829137223 */ /* 0x040fe20000000013 */
[--C-:B------:R-:W-:Y:S02]  /*8200*/  HADD2.F32 R45, -RZ, R65.reuse.H0_H0 ;  /* 0x20000041ff2d7230 */ /* 0x100fe40000004100 */
[C---:B------:R-:W-:Y:S01]  /*8210*/  FFMA R16, R41.reuse, R43, R16 ;  /* 0x0000002b29107223 */ /* 0x040fe20000000010 */
[C---:B------:R-:W-:Y:S01]  /*8220*/  FMUL R18, R38.reuse, R22 ;  /* 0x0000001626127220 */ /* 0x040fe20000400000 */
[----:B------:R-:W-:Y:S02]  /*8230*/  HADD2.F32 R40, -RZ, R65.H1_H1 ;  /* 0x30000041ff287230 */ /* 0x000fe40000004100 */
[C---:B------:R-:W-:Y:S01]  /*8240*/  FFMA R17, R41.reuse, R42, R17 ;  /* 0x0000002a29117223 */ /* 0x040fe20000000011 */
[C---:B------:R-:W-:Y:S01]  /*8250*/  FMUL R23, R38.reuse, R23 ;  /* 0x0000001726177220 */ /* 0x040fe20000400000 */
[--C-:B------:R-:W-:Y:S02]  /*8260*/  HADD2.F32 R42, -RZ, R66.reuse.H0_H0 ;  /* 0x20000042ff2a7230 */ /* 0x100fe40000004100 */
[C---:B------:R-:W-:Y:S01]  /*8270*/  FMUL R20, R38.reuse, R24 ;  /* 0x0000001826147220 */ /* 0x040fe20000400000 */
[C---:B------:R-:W-:Y:S01]  /*8280*/  FFMA R18, R41.reuse, R45, R18 ;  /* 0x0000002d29127223 */ /* 0x040fe20000000012 */
        /* <DEDUP_REMOVED lines=11> */
[----:B------:R-:W-:Y:S01]  /*8340*/  FFMA R27, R41, R42, R27 ;  /* 0x0000002a291b7223 */ /* 0x000fe2000000001b */
        /* <DEDUP_REMOVED lines=17> */
[--C-:B------:R-:W-:Y:S02]  /*8460*/  HADD2.F32 R45, -RZ, R75.reuse.H0_H0 ;  /* 0x2000004bff2d7230 */ /* 0x100fe40000004100 */
[C---:B------:R-:W-:Y:S01]  /*8470*/  FMUL R30, R38.reuse, R34 ;  /* 0x00000022261e7220 */ /* 0x040fe20000400000 */
[----:B------:R-:W-:Y:S02]  /*8480*/  HADD2.F32 R44, -RZ, R75.H1_H1 ;  /* 0x3000004bff2c7230 */ /* 0x000fe40000004100 */
[----:B------:R-:W-:Y:S01]  /*8490*/  FFMA R31, R41, R40, R31 ;  /* 0x00000028291f7223 */ /* 0x000fe2000000001f */
[----:B------:R-:W-:Y:S01]  /*84a0*/  FMUL R35, R38, R35 ;  /* 0x0000002326237220 */ /* 0x000fe20000400000 */
[----:B---3--:R-:W-:Y:S01]  /*84b0*/  F2FP.F16.F32.PACK_AB R52, R17, R16 ;  /* 0x000000101134723e */ /* 0x008fe200000000ff */
        /* <DEDUP_REMOVED lines=11> */
[----:B------:R-:W-:Y:S02]  /*8570*/  F2FP.F16.F32.PACK_AB R107, R35, R30 ;  /* 0x0000001e236b723e */ /* 0x000fe400000000ff */
[----:B-1----:R-:W-:Y:S03]  /*8580*/  @P6 PRMT R61, R102, 0x654, R61 ;  /* 0x00000654663d6816 */ /* 0x002fe6000000003d */
[----:B------:R4:W-:Y:S01]  /*8590*/  STS.128 [R91+0x2030], R104 ;  /* 0x002030685b007388 */ /* 0x0009e20000000c00 */
[----:B------:R-:W-:Y:S01]  /*85a0*/  @!PT LDS RZ, [RZ] ;  /* 0x00000000fffff984 */ /* 0x000fe20000000800 */
[----:B------:R-:W-:Y:S01]  /*85b0*/  @!PT LDS RZ, [RZ] ;  /* 0x00000000fffff984 */ /* 0x000fe20000000800 */
[----:B------:R-:W-:Y:S01]  /*85c0*/  @!PT LDS RZ, [RZ] ;  /* 0x00000000fffff984 */ /* 0x000fe20000000800 */
[----:B------:R-:W-:Y:S01]  /*85d0*/  @!PT LDS RZ, [RZ] ;  /* 0x00000000fffff984 */ /* 0x000fe20000000800 */
[----:B------:R1:W-:Y:S07]  /*85e0*/  MEMBAR.ALL.CTA ;  /* 0x0000000000007992 */ /* 0x0003ee0000008000 */
[----:B-1----:R-:W1:Y:S02]  /*85f0*/  FENCE.VIEW.ASYNC.S ;  /* 0x00000000000073c6 */ /* 0x002e640000000000 */
[----:B-1----:R-:W-:Y:S06]  /*8600*/  BAR.SYNC.DEFER_BLOCKING 0x1, 0x80 ;  /* 0x0042000000007b1d */ /* 0x002fec0000010000 */
[----:B------:R-:W-:Y:S05]  /*8610*/  @P0 BRA `(.L_x_139) ;  /* 0x0000000000240947 */ /* 0x000fea0003800000 */
[----:B------:R-:W-:Y:S02]  /*8620*/  UIADD3 UR4, UP0, UPT, UR62, 0x680, URZ ;  /* 0x000006803e047890 */ /* 0x000fe4000ff1e0ff */
[----:B------:R-:W-:Y:S02]  /*8630*/  UIADD3 UR9, UPT, UPT, UR49, 0x20, URZ ;  /* 0x0000002031097890 */ /* 0x000fe4000fffe0ff */
[----:B------:R-:W-:Y:S02]  /*8640*/  UIADD3 UR8, UPT, UPT, UR44, 0x2400, URZ ;  /* 0x000024002c087890 */ /* 0x000fe4000fffe0ff */
[----:B------:R-:W-:Y:S01]  /*8650*/  UIADD3.X UR5, UPT, UPT, URZ, UR63, URZ, UP0, !UPT ;  /* 0x0000003fff057290 */ /* 0x000fe200087fe4ff */
[----:B------:R-:W-:Y:S01]  /*8660*/  UMOV UR10, UR50 ;  /* 0x00000032000a7c82 */ /* 0x000fe20008000000 */
[----:B------:R-:W-:Y:S07]  /*8670*/  UMOV UR11, UR36 ;  /* 0x00000024000b7c82 */ /* 0x000fee0008000000 */
[----:B------:R1:W-:Y:S01]  /*8680*/  UTMASTG.3D [UR8], [UR4] ;  /* 0x00000008040073b5 */ /* 0x0003e20008010000 */
[----:B------:R0:W-:Y:S01]  /*8690*/  UTMACMDFLUSH ;  /* 0x00000000000079b7 */ /* 0x0001e20000000000 */
[----:B-1----:R-:W-:Y:S04]  /*86a0*/  DEPBAR.LE SB0, 0x1 ;  /* 0x000080400000791a */ /* 0x002fe80000000000 */
.L_x_139:
[----:B------:R-:W-:Y:S05]  /*86b0*/  BSYNC.RECONVERGENT B0 ;  /* 0x0000000000007941 */ /* 0x000fea0003800200 */
.L_x_138:
[----:B------:R-:W-:Y:S01]  /*86c0*/  BAR.SYNC.DEFER_BLOCKING 0x1, 0x80 ;  /* 0x0042000000007b1d */ /* 0x000fe20000010000 */
[----:B------:R-:W-:Y:S04]  /*86d0*/  UIADD3 UR4, UPT, UPT, UR46, 0x1, URZ ;  /* 0x000000012e047890 */ /* 0x000fe8000fffe0ff */
[----:B------:R-:W-:Y:S04]  /*86e0*/  UISETP.NE.AND UP0, UPT, UR4, 0x4, UPT ;  /* 0x000000040400788c */ /* 0x000fe8000bf05270 */
[----:B------:R-:W-:Y:S01]  /*86f0*/  USEL UR45, UR4, URZ, UP0 ;  /* 0x000000ff042d7287 */ /* 0x000fe20008000000 */
[----:B------:R1:W-:Y:S01]  /*8700*/  @P6 SYNCS.ARRIVE.TRANS64.RED.A1T0 RZ, [R61+URZ], RZ ;  /* 0x000000ff3dff69a7 */ /* 0x0003e200081004ff */
[----:B------:R-:W-:Y:S01]  /*8710*/  BSSY B1, `(.L_x_140) ;  /* 0x0000017000017945 */ /* 0x000fe20003800000 */
[----:B------:R-:W3:Y:S02]  /*8720*/  @P6 SYNCS.PHASECHK.TRANS64.TRYWAIT P0, [R62+URZ+0x100], R63 ;  /* 0x0001003f3e0065a7 */ /* 0x000ee400080011ff */
[----:B---3--:R-:W-:Y:S01]  /*8730*/  @P6 SEL R47, RZ, 0x1, !P0 ;  /* 0x00000001ff2f6807 */ /* 0x008fe20004000000 */
[----:B-1----:R-:W-:Y:S06]  /*8740*/  @!P6 BRA `(.L_x_141) ;  /* 0x00000000004ce947 */ /* 0x002fec0003800000 */
        /* <DEDUP_REMOVED lines=9> */
[----:B------:R-:W-:Y:S04]  /*87e0*/  SHF.L.U32 R5, R94, 0x1f, RZ ;  /* 0x0000001f5e057819 */ /* 0x000fe800000006ff */
[----:B------:R-:W1:Y:S02]  /*87f0*/  SYNCS.PHASECHK.TRANS64.TRYWAIT P0, [R62+URZ+0x100], R5 ;  /* 0x000100053e0075a7 */ /* 0x000e6400080011ff */
[----:B-1----:R-:W-:Y:S05]  /*8800*/  @!P0 BRA `(.L_x_144) ;  /* 0x0000002800e08947 */ /* 0x002fea0003800000 */
.L_x_143:
[----:B------:R-:W-:Y:S05]  /*8810*/  BSYNC B0 ;  /* 0x0000000000007941 */ /* 0x000fea0003800000 */
.L_x_142:
[----:B------:R-:W-:Y:S02]  /*8820*/  ISETP.NE.AND P0, PT, R60, RZ, PT ;  /* 0x000000ff3c00720c */ /* 0x000fe40003f05270 */
[----:B------:R-:W-:Y:S11]  /*8830*/  IADD3 R46, PT, PT, R46, 0x1, RZ ;  /* 0x000000012e2e7810 */ /* 0x000ff60007ffe0ff */
[----:B------:R3:W1:Y:S04]  /*8840*/  @P0 LDS.128 R48, [R4] ;  /* 0x0000000004300984 */ /* 0x0006680000000c00 */
[----:B------:R3:W1:Y:S04]  /*8850*/  @P0 LDS.128 R56, [R3+0x10] ;  /* 0x0000100003380984 */ /* 0x0006680000000c00 */
[----:B------:R3:W1:Y:S04]  /*8860*/  @P0 LDS.128 R64, [R2+0x20] ;  /* 0x0000200002400984 */ /* 0x0006680000000c00 */
[----:B------:R3:W1:Y:S02]  /*8870*/  @P0 LDS.128 R72, [R0+0x30] ;  /* 0x0000300000480984 */ /* 0x0006640000000c00 */
.L_x_141:
[----:B------:R-:W-:Y:S05]  /*8880*/  BSYNC B1 ;  /* 0x0000000000017941 */ /* 0x000fea0003800000 */
.L_x_140:
[----:B---3--:R-:W-:Y:S05]  /*8890*/  VIADD R0, R39, 0x40 ;  /* 0x0000004027007836 */ /* 0x008fea0000000000 */
[----:B------:R-:W-:Y:S04]  /*88a0*/  SHF.R.U32.HI R0, RZ, 0x15, R0 ;  /* 0x00000015ff007819 */ /* 0x000fe80000011600 */
[----:B------:R-:W-:Y:S11]  /*88b0*/  LOP3.LUT P0, RZ, R0, 0x3, R85, 0x48, !PT ;  /* 0x0000000300ff7812 */ /* 0x000ff60007804855 */
[----:B------:R-:W-:Y:S02]  /*88c0*/  @!UPT UIADD3 URZ, UPT, UPT, URZ, URZ, URZ ;  /* 0x000000fffffff290 */ /* 0x000fe4000fffe0ff */
[----:B------:R-:W-:Y:S05]  /*88d0*/  @!P0 BRA `(.L_x_145) ;  /* 0x0000000000408947 */ /* 0x000fea0003800000 */
[----:B------:R-:W1:Y:S01]  /*88e0*/  LDCU.64 UR8, c[0x4][0x70] ;  /* 0x01000e00ff0877ac */ /* 0x000e620008000a00 */
[----:B------:R-:W-:Y:S01]  /*88f0*/  MOV R3, 0x0 ;  /* 0x0000000000037802 */ /* 0x000fe20000000f00 */
[----:B------:R-:W-:Y:S02]  /*8900*/  HFMA2 R12, -RZ, RZ, 0, 5.9604644775390625e-08 ;  /* 0x00000001ff0c7431 */ /* 0x000fe400000001ff */
[----:B------:R-:W-:Y:S02]  /*8910*/  IMAD.MOV.U32 R8, RZ, RZ, 0x192 ;  /* 0x00000192ff087424 */ /* 0x000fe400078e00ff */
[----:B------:R-:W-:Y:S01]  /*8920*/  IMAD.MOV.U32 R13, RZ, RZ, RZ ;  /* 0x000000ffff0d7224 */ /* 0x000fe200078e00ff */
[----:B------:R-:W3:Y:S01]  /*8930*/  LDCU.64 UR6, c[0x4][0x78] ;  /* 0x01000f00ff0677ac */ /* 0x000ee20008000a00 */
[----:B------:R-:W2:Y:S01]  /*8940*/  LDC.64 R2, c[0x4][R3] ;  /* 0x0100000003027b82 */ /* 0x000ea20000000a00 */
[----:B------:R-:W5:Y:S01]  /*8950*/  LDCU.64 UR4, c[0x4][0x10] ;  /* 0x01000200ff0477ac */ /* 0x000f620008000a00 */
[----:B-1----:R-:W-:Y:S01]  /*8960*/  MOV R5, UR9 ;  /* 0x0000000900057c02 */ /* 0x002fe20008000f00 */
[----:B------:R-:W-:Y:S01]  /*8970*/  IMAD.U32 R4, RZ, RZ, UR8 ;  /* 0x00000008ff047e24 */ /* 0x000fe2000f8e00ff */
[----:B---3--:R-:W-:Y:S01]  /*8980*/  MOV R7, UR7 ;  /* 0x0000000700077c02 */ /* 0x008fe20008000f00 */
[----:B------:R-:W-:Y:S01]  /*8990*/  IMAD.U32 R6, RZ, RZ, UR6 ;  /* 0x00000006ff067e24 */ /* 0x000fe2000f8e00ff */
[----:B-----5:R-:W-:Y:S01]  /*89a0*/  MOV R11, UR5 ;  /* 0x00000005000b7c02 */ /* 0x020fe20008000f00 */
[----:B------:R-:W-:Y:S02]  /*89b0*/  IMAD.U32 R10, RZ, RZ, UR4 ;  /* 0x00000004ff0a7e24 */ /* 0x000fe4000f8e00ff */
[----:B------:R-:W-:Y:S07]  /*89c0*/  LEPC R20, `(.L_x_145) ;  /* 0x000000001014794e */ /* 0x000fee0000000000 */
[----:B--2-4-:R-:W-:Y:S05]  /*89d0*/  CALL.ABS.NOINC R2 ;  /* 0x0000000002007343 */ /* 0x014fea0003c00000 */
.L_x_145:
[----:B------:R-:W-:Y:S05]  /*89e0*/  WARPSYNC.ALL ;  /* 0x0000000000007948 */ /* 0x000fea0003800000 */
[----:B------:R-:W-:Y:S01]  /*89f0*/  R2UR UR4, R39 ;  /* 0x00000000270472ca */ /* 0x000fe200000e0000 */
[--C-:B-1----:R-:W-:Y:S01]  /*8a00*/  HADD2.F32 R40, -RZ, R48.reuse.H0_H0 ;  /* 0x20000030ff287230 */ /* 0x102fe20000004100 */
[----:B------:R-:W-:Y:S01]  /*8a10*/  ISETP.NE.AND P6, PT, R100, RZ, PT ;  /* 0x000000ff6400720c */ /* 0x000fe20003fc5270 */
[----:B------:R-:W-:Y:S01]  /*8a20*/  HADD2.F32 R43, -RZ, R48.H1_H1 ;  /* 0x30000030ff2b7230 */ /* 0x000fe20000004100 */
[----:B------:R-:W-:Y:S01]  /*8a30*/  ISETP.NE.AND P0, PT, R99, RZ, PT ;  /* 0x000000ff6300720c */ /* 0x000fe20003f05270 */
[----:B------:R-:W-:Y:S01]  /*8a40*/  HADD2.F32 R42, -RZ, R49.H0_H0 ;  /* 0x20000031ff2a7230 */ /* 0x000fe20000004100 */
[----:B------:R-:W-:Y:S01]  /*8a50*/  MOV R61, UR45 ;  /* 0x0000002d003d7c02 */ /* 0x000fe20008000f00 */
[--C-:B------:R-:W-:Y:S01]  /*8a60*/  HADD2.F32 R45, -RZ, R51.reuse.H0_H0 ;  /* 0x20000033ff2d7230 */ /* 0x100fe20000004100 */
[----:B------:R-:W-:Y:S01]  /*8a70*/  BSSY.RECONVERGENT B0, `(.L_x_146) ;  /* 0x0000088000007945 */ /* 0x000fe20003800200 */
[----:B------:R-:W-:Y:S01]  /*8a80*/  HADD2.F32 R44, -RZ, R51.H1_H1 ;  /* 0x30000033ff2c7230 */ /* 0x000fe20000004100 */
[----:B------:R-:W-:Y:S03]  /*8a90*/  LEA R62, R46, UR44, 0x3 ;  /* 0x0000002c2e3e7c11 */ /* 0x000fe6000f8e18ff */
[----:B------:R-:W1:Y:S02]  /*8aa0*/  LDTM.x32 R4, tmem[UR4+0x40] ;  /* 0x00004004000479ee */ /* 0x000e6400082c0000 */
[----:B------:R-:W-:Y:S02]  /*8ab0*/  @P6 LEA R61, R61, UR44, 0x3 ;  /* 0x0000002c3d3d6c11 */ /* 0x000fe4000f8e18ff */
[----:B------:R-:W-:Y:S02]  /*8ac0*/  @P6 SHF.L.U32 R63, R94, 0x1f, RZ ;  /* 0x0000001f5e3f6819 */ /* 0x000fe400000006ff */
[----:B------:R-:W-:Y:S04]  /*8ad0*/  @P6 IADD3 R61, PT, PT, R61, 0x120, RZ ;  /* 0x000001203d3d6810 */ /* 0x000fe80007ffe0ff */
[----:B------:R-:W-:Y:S01]  /*8ae0*/  @P6 PRMT R61, R102, 0x654, R61 ;  /* 0x00000654663d6816 */ /* 0x000fe2000000003d */
[C---:B-1----:R-:W-:Y:S01]  /*8af0*/  FMUL R0, R38.reuse, R4 ;  /* 0x0000000426007220 */ /* 0x042fe20000400000 */
        /* <DEDUP_REMOVED lines=10> */
[----:B----4-:R-:W-:Y:S01]  /*8ba0*/  F2FP.F16.F32.PACK_AB R68, R2, R0 ;  /* 0x000000000244723e */ /* 0x010fe200000000ff */
[C---:B------:R-:W-:Y:S01]  /*8bb0*/  FFMA R7, R41.reuse, R40, R7 ;  /* 0x0000002829077223 */ /* 0x040fe20000000007 */
[----:B------:R-:W-:Y:S01]  /*8bc0*/  FFMA R4, R41, R43, R4 ;  /* 0x0000002b29047223 */ /* 0x000fe20000000004 */
[C---:B------:R-:W-:Y:S01]  /*8bd0*/  FMUL R5, R38.reuse, R9 ;  /* 0x0000000926057220 */ /* 0x040fe20000400000 */
[C---:B------:R-:W-:Y:S01]  /*8be0*/  FMUL R6, R38.reuse, R10 ;  /* 0x0000000a26067220 */ /* 0x040fe20000400000 */
[C---:B------:R-:W-:Y:S01]  /*8bf0*/  FMUL R11, R38.reuse, R11 ;  /* 0x0000000b260b7220 */ /* 0x040fe20000400000 */
[--C-:B------:R-:W-:Y:S01]  /*8c00*/  HADD2.F32 R40, -RZ, R56.reuse.H0_H0 ;  /* 0x20000038ff287230 */ /* 0x100fe20000004100 */
[----:B------:R-:W-:Y:S01]  /*8c10*/  F2FP.F16.F32.PACK_AB R69, R7, R3 ;  /* 0x000000030745723e */ /* 0x000fe200000000ff */
[C---:B------:R-:W-:Y:S01]  /*8c20*/  FFMA R5, R41.reuse, R42, R5 ;  /* 0x0000002a29057223 */ /* 0x040fe20000000005 */
[C---:B------:R-:W-:Y:S01]  /*8c30*/  FFMA R6, R41.reuse, R45, R6 ;  /* 0x0000002d29067223 */ /* 0x040fe20000000006 */
[----:B------:R-:W-:Y:S01]  /*8c40*/  FFMA R11, R41, R44, R11 ;  /* 0x0000002c290b7223 */ /* 0x000fe2000000000b */
[C---:B------:R-:W-:Y:S01]  /*8c50*/  FMUL R8, R38.reuse, R12 ;  /* 0x0000000c26087220 */ /* 0x040fe20000400000 */
[----:B------:R-:W-:Y:S01]  /*8c60*/  HADD2.F32 R42, -RZ, R56.H1_H1 ;  /* 0x30000038ff2a7230 */ /* 0x000fe20000004100 */
[----:B------:R-:W-:Y:S01]  /*8c70*/  F2FP.F16.F32.PACK_AB R70, R5, R4 ;  /* 0x000000040546723e */ /* 0x000fe200000000ff */
[C---:B------:R-:W-:Y:S01]  /*8c80*/  FMUL R9, R38.reuse, R13 ;  /* 0x0000000d26097220 */ /* 0x040fe20000400000 */
[----:B------:R-:W-:Y:S01]  /*8c90*/  F2FP.F16.F32.PACK_AB R71, R11, R6 ;  /* 0x000000060b47723e */ /* 0x000fe200000000ff */
[C---:B------:R-:W-:Y:S01]  /*8ca0*/  FFMA R8, R41.reuse, R40, R8 ;  /* 0x0000002829087223 */ /* 0x040fe20000000008 */
[--C-:B------:R-:W-:Y:S02]  /*8cb0*/  HADD2.F32 R43, -RZ, R57.reuse.H0_H0 ;  /* 0x20000039ff2b7230 */ /* 0x100fe40000004100 */
[----:B------:R-:W-:Y:S01]  /*8cc0*/  FFMA R9, R41, R42, R9 ;  /* 0x0000002a29097223 */ /* 0x000fe20000000009 */
[C---:B------:R-:W-:Y:S01]  /*8cd0*/  FMUL R10, R38.reuse, R14 ;  /* 0x0000000e260a7220 */ /* 0x040fe20000400000 */
[----:B------:R1:W-:Y:S01]  /*8ce0*/  STS.128 [R97+0x4000], R68 ;  /* 0x0040004461007388 */ /* 0x0003e20000000c00 */
[----:B------:R-:W-:Y:S02]  /*8cf0*/  HADD2.F32 R40, -RZ, R57.H1_H1 ;  /* 0x30000039ff287230 */ /* 0x000fe40000004100 */
[C---:B------:R-:W-:Y:S01]  /*8d00*/  FMUL R15, R38.reuse, R15 ;  /* 0x0000000f260f7220 */ /* 0x040fe20000400000 */
[----:B------:R-:W-:Y:S01]  /*8d10*/  F2FP.F16.F32.PACK_AB R52, R9, R8 ;  /* 0x000000080934723e */ /* 0x000fe200000000ff */
[C---:B------:R-:W-:Y:S01]  /*8d20*/  FFMA R10, R41.reuse, R43, R10 ;  /* 0x0000002b290a7223 */ /* 0x040fe2000000000a */
[--C-:B------:R-:W-:Y:S02]  /*8d30*/  HADD2.F32 R42, -RZ, R58.reuse.H0_H0 ;  /* 0x2000003aff2a7230 */ /* 0x100fe40000004100 */
        /* <DEDUP_REMOVED lines=60> */
[----:B-1----:R-:W-:Y:S01]  /*9100*/  F2FP.F16.F32.PACK_AB R68, R17, R16 ;  /* 0x000000101144723e */ /* 0x002fe200000000ff */
        /* <DEDUP_REMOVED lines=30> */
.L_x_147:
[----:B------:R-:W-:Y:S05]  /*92f0*/  BSYNC.RECONVERGENT B0 ;  /* 0x0000000000007941 */ /* 0x000fea0003800200 */
.L_x_146:
[----:B------:R-:W-:Y:S01]  /*9300*/  BAR.SYNC.DEFER_BLOCKING 0x1, 0x80 ;  /* 0x0042000000007b1d */ /* 0x000fe20000010000 */
[----:B------:R-:W-:Y:S04]  /*9310*/  UIADD3 UR4, UPT, UPT, UR45, 0x1, URZ ;  /* 0x000000012d047890 */ /* 0x000fe8000fffe0ff */
[----:B------:R-:W-:Y:S04]  /*9320*/  UISETP.NE.AND UP0, UPT, UR4, 0x4, UPT ;  /* 0x000000040400788c */ /* 0x000fe8000bf05270 */
[----:B------:R-:W-:Y:S01]  /*9330*/  USEL UR46, UR4, URZ, UP0 ;  /* 0x000000ff042e7287 */ /* 0x000fe20008000000 */
[----:B------:R1:W-:Y:S01]  /*9340*/  @P6 SYNCS.ARRIVE.TRANS64.RED.A1T0 RZ, [R61+URZ], RZ ;  /* 0x000000ff3dff69a7 */ /* 0x0003e200081004ff */
[----:B------:R-:W-:Y:S01]  /*9350*/  BSSY B1, `(.L_x_148) ;  /* 0x0000017000017945 */ /* 0x000fe20003800000 */
[----:B------:R-:W4:Y:S02]  /*9360*/  @P6 SYNCS.PHASECHK.TRANS64.TRYWAIT P0, [R62+URZ+0x100], R63 ;  /* 0x0001003f3e0065a7 */ /* 0x000f2400080011ff */
[----:B----4-:R-:W-:Y:S01]  /*9370*/  @P6 SEL R47, RZ, 0x1, !P0 ;  /* 0x00000001ff2f6807 */ /* 0x010fe20004000000 */
        /* <DEDUP_REMOVED lines=13> */
.L_x_151:
[----:B------:R-:W-:Y:S05]  /*9450*/  BSYNC B0 ;  /* 0x0000000000007941 */ /* 0x000fea0003800000 */
.L_x_150:
[----:B------:R-:W-:Y:S11]  /*9460*/  ISETP.NE.AND P0, PT, R60, RZ, PT ;  /* 0x000000ff3c00720c */ /* 0x000ff60003f05270 */
[----:B------:R-:W-:Y:S02]  /*9470*/  @!UPT UIADD3 URZ, UPT, UPT, URZ, URZ, URZ ;  /* 0x000000fffffff290 */ /* 0x000fe4000fffe0ff */
[----:B------:R4:W1:Y:S04]  /*9480*/  @P0 LDS.128 R48, [R3] ;  /* 0x0000000003300984 */ /* 0x0008680000000c00 */
[----:B------:R4:W1:Y:S04]  /*9490*/  @P0 LDS.128 R56, [R2+0x10] ;  /* 0x0000100002380984 */ /* 0x0008680000000c00 */
[----:B------:R4:W1:Y:S04]  /*94a0*/  @P0 LDS.128 R64, [R0+0x20] ;  /* 0x0000200000400984 */ /* 0x0008680000000c00 */
[----:B------:R4:W1:Y:S02]  /*94b0*/  @P0 LDS.128 R72, [R46+0x30] ;  /* 0x000030002e480984 */ /* 0x0008640000000c00 */
.L_x_149:
[----:B------:R-:W-:Y:S05]  /*94c0*/  BSYNC B1 ;  /* 0x0000000000017941 */ /* 0x000fea0003800000 */
.L_x_148:
[----:B----4-:R-:W-:Y:S05]  /*94d0*/  VIADD R0, R39, 0x60 ;  /* 0x0000006027007836 */ /* 0x010fea0000000000 */
        /* <DEDUP_REMOVED lines=9> */
[----:B------:R-:W4:Y:S01]  /*9570*/  LDCU.64 UR6, c[0x4][0x78] ;  /* 0x01000f00ff0677ac */ /* 0x000f220008000a00 */
[----:B------:R-:W2:Y:S01]  /*9580*/  LDC.64 R2, c[0x4][R3] ;  /* 0x0100000003027b82 */ /* 0x000ea20000000a00 */
[----:B------:R-:W5:Y:S01]  /*9590*/  LDCU.64 UR4, c[0x4][0x10] ;  /* 0x01000200ff0477ac */ /* 0x000f620008000a00 */
[----:B-1----:R-:W-:Y:S01]  /*95a0*/  MOV R5, UR9 ;  /* 0x0000000900057c02 */ /* 0x002fe20008000f00 */
[----:B------:R-:W-:Y:S01]  /*95b0*/  IMAD.U32 R4, RZ, RZ, UR8 ;  /* 0x00000008ff047e24 */ /* 0x000fe2000f8e00ff */
[----:B----4-:R-:W-:Y:S01]  /*95c0*/  MOV R7, UR7 ;  /* 0x0000000700077c02 */ /* 0x010fe20008000f00 */
[----:B------:R-:W-:Y:S01]  /*95d0*/  IMAD.U32 R6, RZ, RZ, UR6 ;  /* 0x00000006ff067e24 */ /* 0x000fe2000f8e00ff */
[----:B-----5:R-:W-:Y:S01]  /*95e0*/  MOV R11, UR5 ;  /* 0x00000005000b7c02 */ /* 0x020fe20008000f00 */
[----:B------:R-:W-:Y:S02]  /*95f0*/  IMAD.U32 R10, RZ, RZ, UR4 ;  /* 0x00000004ff0a7e24 */ /* 0x000fe4000f8e00ff */
[----:B------:R-:W-:Y:S07]  /*9600*/  LEPC R20, `(.L_x_153) ;  /* 0x000000001014794e */ /* 0x000fee0000000000 */
[----:B--23--:R-:W-:Y:S05]  /*9610*/  CALL.ABS.NOINC R2 ;  /* 0x0000000002007343 */ /* 0x00cfea0003c00000 */
.L_x_153:
[----:B------:R-:W-:Y:S01]  /*9620*/  ISETP.NE.AND P0, PT, R99, RZ, PT ;  /* 0x000000ff6300720c */ /* 0x000fe20003f05270 */
[----:B------:R-:W-:Y:S05]  /*9630*/  WARPSYNC.ALL ;  /* 0x0000000000007948 */ /* 0x000fea0003800000 */
[----:B------:R-:W-:Y:S01]  /*9640*/  R2UR UR4, R39 ;  /* 0x00000000270472ca */ /* 0x000fe200000e0000 */
[--C-:B-1----:R-:W-:Y:S01]  /*9650*/  HADD2.F32 R40, -RZ, R48.reuse.H0_H0 ;  /* 0x20000030ff287230 */ /* 0x102fe20000004100 */
[----:B------:R-:W-:Y:S01]  /*9660*/  IADD3 R101, PT, PT, R101, 0x190, RZ ;  /* 0x0000019065657810 */ /* 0x000fe20007ffe0ff */
[----:B------:R-:W-:Y:S01]  /*9670*/  HADD2.F32 R42, -RZ, R48.H1_H1 ;  /* 0x30000030ff2a7230 */ /* 0x000fe20000004100 */
[----:B------:R-:W-:Y:S01]  /*9680*/  BSSY.RECONVERGENT B0, `(.L_x_154) ;  /* 0x0000088000007945 */ /* 0x000fe20003800200 */
[--C-:B------:R-:W-:Y:S01]  /*9690*/  HADD2.F32 R43, -RZ, R49.reuse.H0_H0 ;  /* 0x20000031ff2b7230 */ /* 0x100fe20000004100 */
[----:B------:R-:W-:Y:S01]  /*96a0*/  LOP3.LUT R101, R101, 0xfefffff8, RZ, 0xc0, !PT ;  /* 0xfefffff865657812 */ /* 0x000fe200078ec0ff */
[----:B------:R-:W-:Y:S02]  /*96b0*/  HADD2.F32 R44, -RZ, R49.H1_H1 ;  /* 0x30000031ff2c7230 */ /* 0x000fe40000004100 */
[--C-:B------:R-:W-:Y:S02]  /*96c0*/  HADD2.F32 R45, -RZ, R50.reuse.H0_H0 ;  /* 0x20000032ff2d7230 */ /* 0x100fe40000004100 */
[----:B------:R-:W-:Y:S02]  /*96d0*/  HADD2.F32 R46, -RZ, R50.H1_H1 ;  /* 0x30000032ff2e7230 */ /* 0x000fe40000004100 */
[----:B------:R-:W1:Y:S01]  /*96e0*/  LDTM.x32 R4, tmem[UR4+0x60] ;  /* 0x00006004000479ee */ /* 0x000e6200082c0000 */
[----:B------:R-:W-:Y:S01]  /*96f0*/  NOP ;  /* 0x0000000000007918 */ /* 0x000fe20000000000 */
[----:B-1----:R1:W-:Y:S01]  /*9700*/  SYNCS.ARRIVE.TRANS64.RED.A1T0 RZ, [R101+URZ], RZ ;  /* 0x000000ff65ff79a7 */ /* 0x0023e200081004ff */
[--C-:B------:R-:W-:Y:S02]  /*9710*/  HADD2.F32 R47, -RZ, R51.reuse.H0_H0 ;  /* 0x20000033ff2f7230 */ /* 0x100fe40000004100 */
[----:B------:R-:W-:Y:S02]  /*9720*/  HADD2.F32 R48, -RZ, R51.H1_H1 ;  /* 0x30000033ff307230 */ /* 0x000fe40000004100 */
[--C-:B------:R-:W-:Y:S02]  /*9730*/  HADD2.F32 R49, -RZ, R56.reuse.H0_H0 ;  /* 0x20000038ff317230 */ /* 0x100fe40000004100 */
[----:B------:R-:W-:Y:S02]  /*9740*/  HADD2.F32 R51, -RZ, R56.H1_H1 ;  /* 0x30000038ff337230 */ /* 0x000fe40000004100 */
[--C-:B------:R-:W-:Y:S02]  /*9750*/  HADD2.F32 R50, -RZ, R57.reuse.H0_H0 ;  /* 0x20000039ff327230 */ /* 0x100fe40000004100 */
[----:B---3--:R-:W-:Y:S02]  /*9760*/  HADD2.F32 R52, -RZ, R57.H1_H1 ;  /* 0x30000039ff347230 */ /* 0x008fe40000004100 */
[--C-:B------:R-:W-:Y:S02]  /*9770*/  HADD2.F32 R53, -RZ, R58.reuse.H0_H0 ;  /* 0x2000003aff357230 */ /* 0x100fe40000004100 */
[----:B------:R-:W-:Y:S02]  /*9780*/  HADD2.F32 R54, -RZ, R58.H1_H1 ;  /* 0x3000003aff367230 */ /* 0x000fe40000004100 */
[--C-:B------:R-:W-:Y:S02]  /*9790*/  HADD2.F32 R55, -RZ, R59.reuse.H0_H0 ;  /* 0x2000003bff377230 */ /* 0x100fe40000004100 */
[----:B------:R-:W-:Y:S02]  /*97a0*/  HADD2.F32 R56, -RZ, R59.H1_H1 ;  /* 0x3000003bff387230 */ /* 0x000fe40000004100 */
[--C-:B------:R-:W-:Y:S02]  /*97b0*/  HADD2.F32 R57, -RZ, R64.reuse.H0_H0 ;  /* 0x20000040ff397230 */ /* 0x100fe40000004100 */
[C---:B------:R-:W-:Y:S01]  /*97c0*/  FMUL R4, R38.reuse, R4 ;  /* 0x0000000426047220 */ /* 0x040fe20000400000 */
[C---:B------:R-:W-:Y:S01]  /*97d0*/  FMUL R5, R38.reuse, R5 ;  /* 0x0000000526057220 */ /* 0x040fe20000400000 */
[C---:B------:R-:W-:Y:S01]  /*97e0*/  FMUL R6, R38.reuse, R6 ;  /* 0x0000000626067220 */ /* 0x040fe20000400000 */
[C---:B------:R-:W-:Y:S01]  /*97f0*/  FMUL R7, R38.reuse, R7 ;  /* 0x0000000726077220 */ /* 0x040fe20000400000 */
[C---:B------:R-:W-:Y:S01]  /*9800*/  FFMA R4, R41.reuse, R40, R4 ;  /* 0x0000002829047223 */ /* 0x040fe20000000004 */
[C---:B------:R-:W-:Y:S01]  /*9810*/  FFMA R5, R41.reuse, R42, R5 ;  /* 0x0000002a29057223 */ /* 0x040fe20000000005 */
[C---:B------:R-:W-:Y:S01]  /*9820*/  FFMA R6, R41.reuse, R43, R6 ;  /* 0x0000002b29067223 */ /* 0x040fe20000000006 */
[----:B------:R-:W-:Y:S01]  /*9830*/  FFMA R7, R41, R44, R7 ;  /* 0x0000002c29077223 */ /* 0x000fe20000000007 */
[C---:B------:R-:W-:Y:S01]  /*9840*/  FMUL R8, R38.reuse, R8 ;  /* 0x0000000826087220 */ /* 0x040fe20000400000 */
[C---:B------:R-:W-:Y:S01]  /*9850*/  FMUL R9, R38.reuse, R9 ;  /* 0x0000000926097220 */ /* 0x040fe20000400000 */
[----:B------:R-:W-:Y:S01]  /*9860*/  F2FP.F16.F32.PACK_AB R104, R5, R4 ;  /* 0x000000040568723e */ /* 0x000fe200000000ff */
[C---:B------:R-:W-:Y:S01]  /*9870*/  FMUL R10, R38.reuse, R10 ;  /* 0x0000000a260a7220 */ /* 0x040fe20000400000 */
[----:B------:R-:W-:Y:S01]  /*9880*/  F2FP.F16.F32.PACK_AB R105, R7, R6 ;  /* 0x000000060769723e */ /* 0x000fe200000000ff */
[C---:B------:R-:W-:Y:S01]  /*9890*/  FFMA R8, R41.reuse, R45, R8 ;  /* 0x0000002d29087223 */ /* 0x040fe20000000008 */
[C---:B------:R-:W-:Y:S01]  /*98a0*/  FFMA R9, R41.reuse, R46, R9 ;  /* 0x0000002e29097223 */ /* 0x040fe20000000009 */
[----:B------:R-:W-:Y:S01]  /*98b0*/  FFMA R10, R41, R47, R10 ;  /* 0x0000002f290a7223 */ /* 0x000fe2000000000a */
[C---:B------:R-:W-:Y:S01]  /*98c0*/  FMUL R11, R38.reuse, R11 ;  /* 0x0000000b260b7220 */ /* 0x040fe20000400000 */
[C---:B------:R-:W-:Y:S01]  /*98d0*/  FMUL R0, R38.reuse, R12 ;  /* 0x0000000c26007220 */ /* 0x040fe20000400000 */
[C---:B------:R-:W-:Y:S01]  /*98e0*/  FMUL R2, R38.reuse, R13 ;  /* 0x0000000d26027220 */ /* 0x040fe20000400000 */
[----:B------:R-:W-:Y:S01]  /*98f0*/  F2FP.F16.F32.PACK_AB R106, R9, R8 ;  /* 0x00000008096a723e */ /* 0x000fe200000000ff */
[C---:B------:R-:W-:Y:S01]  /*9900*/  FFMA R11, R41.reuse, R48, R11 ;  /* 0x00000030290b7223 */ /* 0x040fe2000000000b */
[C---:B------:R-:W-:Y:S01]  /*9910*/  FFMA R0, R41.reuse, R49, R0 ;  /* 0x0000003129007223 */ /* 0x040fe20000000000 */
[C---:B------:R-:W-:Y:S01]  /*9920*/  FFMA R2, R41.reuse, R51, R2 ;  /* 0x0000003329027223 */ /* 0x040fe20000000002 */
[C---:B------:R-:W-:Y:S01]  /*9930*/  FMUL R3, R38.reuse, R14 ;  /* 0x0000000e26037220 */ /* 0x040fe20000400000 */
[C---:B------:R-:W-:Y:S01]  /*9940*/  FMUL R15, R38.reuse, R15 ;  /* 0x0000000f260f7220 */ /* 0x040fe20000400000 */
[C---:B------:R-:W-:Y:S01]  /*9950*/  FMUL R12, R38.reuse, R16 ;  /* 0x00000010260c7220 */ /* 0x040fe20000400000 */
[C---:B------:R-:W-:Y:S01]  /*9960*/  FMUL R13, R38.reuse, R17 ;  /* 0x00000011260d7220 */ /* 0x040fe20000400000 */
[C---:B------:R-:W-:Y:S01]  /*9970*/  FFMA R3, R41.reuse, R50, R3 ;  /* 0x0000003229037223 */ /* 0x040fe20000000003 */
[C---:B------:R-:W-:Y:S01]  /*9980*/  FMUL R14, R38.reuse, R18 ;  /* 0x00000012260e7220 */ /* 0x040fe20000400000 */
[----:B------:R-:W-:Y:S01]  /*9990*/  FFMA R15, R41, R52, R15 ;  /* 0x00000034290f7223 */ /* 0x000fe2000000000f */
[C---:B------:R-:W-:Y:S01]  /*99a0*/  FMUL R19, R38.reuse, R19 ;  /* 0x0000001326137220 */ /* 0x040fe20000400000 */
[----:B------:R-:W-:Y:S01]  /*99b0*/  F2FP.F16.F32.PACK_AB R107, R11, R10 ;  /* 0x0000000a0b6b723e */ /* 0x000fe200000000ff */
[C---:B------:R-:W-:Y:S01]  /*99c0*/  FFMA R12, R41.reuse, R53, R12 ;  /* 0x00000035290c7223 */ /* 0x040fe2000000000c */
[----:B------:R-:W-:Y:S02]  /*99d0*/  HADD2.F32 R58, -RZ, R64.H1_H1 ;  /* 0x30000040ff3a7230 */ /* 0x000fe40000004100 */
[C---:B------:R-:W-:Y:S01]  /*99e0*/  FMUL R16, R38.reuse, R20 ;  /* 0x0000001426107220 */ /* 0x040fe20000400000 */
[C---:B------:R-:W-:Y:S01]  /*99f0*/  FFMA R13, R41.reuse, R54, R13 ;  /* 0x00000036290d7223 */ /* 0x040fe2000000000d */
[----:B------:R1:W-:Y:S01]  /*9a00*/  STS.128 [R97+0x6000], R104 ;  /* 0x0060006861007388 */ /* 0x0003e20000000c00 */
[--C-:B------:R-:W-:Y:S02]  /*9a10*/  HADD2.F32 R59, -RZ, R65.reuse.H0_H0 ;  /* 0x20000041ff3b7230 */ /* 0x100fe40000004100 */
[C---:B------:R-:W-:Y:S01]  /*9a20*/  FMUL R17, R38.reuse, R21 ;  /* 0x0000001526117220 */ /* 0x040fe20000400000 */
[C---:B------:R-:W-:Y:S01]  /*9a30*/  FFMA R14, R41.reuse, R55, R14 ;  /* 0x00000037290e7223 */ /* 0x040fe2000000000e */
[----:B------:R-:W-:Y:S02]  /*9a40*/  HADD2.F32 R60, -RZ, R65.H1_H1 ;  /* 0x30000041ff3c7230 */ /* 0x000fe40000004100 */
[C---:B------:R-:W-:Y:S01]  /*9a50*/  FMUL R18, R38.reuse, R22 ;  /* 0x0000001626127220 */ /* 0x040fe20000400000 */
[C---:B------:R-:W-:Y:S01]  /*9a60*/  FFMA R19, R41.reuse, R56, R19 ;  /* 0x0000003829137223 */ /* 0x040fe20000000013 */
        /* <DEDUP_REMOVED lines=13> */
[----:B------:R-:W-:Y:S01]  /*9b40*/  FMUL R27, R38, R27 ;  /* 0x0000001b261b7220 */ /* 0x000fe20000400000 */
[----:B------:R-:W-:Y:S01]  /*9b50*/  F2FP.F16.F32.PACK_AB R108, R2, R0 ;  /* 0x00000000026c723e */ /* 0x000fe200000000ff */
[----:B------:R-:W-:Y:S01]  /*9b60*/  FFMA R20, R41, R61, R20 ;  /* 0x0000003d29147223 */ /* 0x000fe20000000014 */
[----:B------:R-:W-:Y:S01]  /*9b70*/  F2FP.F16.F32.PACK_AB R109, R15, R3 ;  /* 0x000000030f6d723e */ /* 0x000fe200000000ff */
[----:B------:R-:W-:Y:S01]  /*9b80*/  HADD2.F32 R66, -RZ, R72.H1_H1 ;  /* 0x30000048ff427230 */ /* 0x000fe20000004100 */
[----:B------:R-:W-:Y:S01]  /*9b90*/  F2FP.F16.F32.PACK_AB R110, R13, R12 ;  /* 0x0000000c0d6e723e */ /* 0x000fe200000000ff */
[C---:B------:R-:W-:Y:S01]  /*9ba0*/  FMUL R24, R38.reuse, R28 ;  /* 0x0000001c26187220 */ /* 0x040fe20000400000 */
[----:B------:R-:W-:Y:S01]  /*9bb0*/  F2FP.F16.F32.PACK_AB R111, R19, R14 ;  /* 0x0000000e136f723e */ /* 0x000fe200000000ff */
[C---:B------:R-:W-:Y:S01]  /*9bc0*/  FFMA R21, R41.reuse, R62, R21 ;  /* 0x0000003e29157223 */ /* 0x040fe20000000015 */
[--C-:B------:R-:W-:Y:S02]  /*9bd0*/  HADD2.F32 R67, -RZ, R73.reuse.H0_H0 ;  /* 0x20000049ff437230 */ /* 0x100fe40000004100 */
[C---:B------:R-:W-:Y:S01]  /*9be0*/  FMUL R25, R38.reuse, R29 ;  /* 0x0000001d26197220 */ /* 0x040fe20000400000 */
[C---:B------:R-:W-:Y:S01]  /*9bf0*/  FFMA R22, R41.reuse, R63, R22 ;  /* 0x0000003f29167223 */ /* 0x040fe20000000016 */
[----:B------:R1:W-:Y:S01]  /*9c00*/  STS.128 [R96+0x6010], R108 ;  /* 0x0060106c60007388 */ /* 0x0003e20000000c00 */
        /* <DEDUP_REMOVED lines=46> */
[----:B---3--:R-:W-:Y:S04]  /*9ef0*/  DEPBAR.LE SB0, 0x1 ;  /* 0x000080400000791a */ /* 0x008fe80000000000 */
.L_x_155:
[----:B------:R-:W-:Y:S05]  /*9f00*/  BSYNC.RECONVERGENT B0 ;  /* 0x0000000000007941 */ /* 0x000fea0003800200 */
.L_x_154:
[----:B------:R-:W-:Y:S01]  /*9f10*/  BAR.SYNC.DEFER_BLOCKING 0x1, 0x80 ;  /* 0x0042000000007b1d */ /* 0x000fe20000010000 */
[----:B------:R-:W-:Y:S01]  /*9f20*/  UISETP.NE.AND UP0, UPT, UR47, -0x4, UPT ;  /* 0xfffffffc2f00788c */ /* 0x000fe2000bf05270 */
[----:B------:R-:W-:Y:S08]  /*9f30*/  IADD3 R0, PT, PT, R36, 0x1, RZ ;  /* 0x0000000124007810 */ /* 0x000ff00007ffe0ff */
[----:B------:R-:W-:Y:S05]  /*9f40*/  BRA.U !UP0, `(.L_x_156) ;  /* 0x0000000108247547 */ /* 0x000fea000b800000 */
[----:B------:R-:W-:Y:S01]  /*9f50*/  ISETP.NE.AND P0, PT, R100, RZ, PT ;  /* 0x000000ff6400720c */ /* 0x000fe20003f05270 */
[----:B------:R-:W-:Y:S01]  /*9f60*/  IMAD.U32 R2, RZ, RZ, UR46 ;  /* 0x0000002eff027e24 */ /* 0x000fe2000f8e00ff */
[----:B------:R-:W-:Y:S04]  /*9f70*/  UIADD3 UR4, UPT, UPT, UR46, 0x1, URZ ;  /* 0x000000012e047890 */ /* 0x000fe8000fffe0ff */
[----:B------:R-:W-:Y:S04]  /*9f80*/  UISETP.NE.AND UP0, UPT, UR4, 0x4, UPT ;  /* 0x000000040400788c */ /* 0x000fe8000bf05270 */
[----:B------:R-:W-:Y:S03]  /*9f90*/  USEL UR46, UR4, URZ, UP0 ;  /* 0x000000ff042e7287 */ /* 0x000fe60008000000 */
[----:B------:R-:W-:Y:S05]  /*9fa0*/  @P0 LEA R2, R2, UR44, 0x3 ;  /* 0x0000002c02020c11 */ /* 0x000fea000f8e18ff */
[----:B------:R-:W-:Y:S05]  /*9fb0*/  @P0 VIADD R3, R2, 0x120 ;  /* 0x0000012002030836 */ /* 0x000fea0000000000 */
[----:B------:R-:W-:Y:S04]  /*9fc0*/  @P0 PRMT R3, R102, 0x654, R3 ;  /* 0x0000065466030816 */ /* 0x000fe80000000003 */
[----:B------:R3:W-:Y:S03]  /*9fd0*/  @P0 SYNCS.ARRIVE.TRANS64.RED.A1T0 RZ, [R3+URZ], RZ ;  /* 0x000000ff03ff09a7 */ /* 0x0007e600081004ff */
.L_x_156:
[----:B------:R-:W-:Y:S01]  /*9fe0*/  R2UR UR5, R86 ;  /* 0x00000000560572ca */ /* 0x000fe200000e0000 */
[----:B------:R-:W-:Y:S01]  /*9ff0*/  UISETP.NE.AND UP0, UPT, UR61, URZ, UPT ;  /* 0x000000ff3d00728c */ /* 0x000fe2000bf05270 */
[----:B------:R-:W-:Y:S01]  /*a000*/  R2UR UR4, R87 ;  /* 0x00000000570472ca */ /* 0x000fe200000e0000 */
[----:B------:R-:W-:Y:S01]  /*a010*/  UIADD3 UR47, UPT, UPT, UR47, 0x4, URZ ;  /* 0x000000042f2f7890 */ /* 0x000fe2000fffe0ff */
[----:B------:R-:W-:Y:S01]  /*a020*/  ISETP.NE.AND P0, PT, R90, 0x2, PT ;  /* 0x000000025a00780c */ /* 0x000fe20003f05270 */
[----:B------:R-:W-:Y:S01]  /*a030*/  UMOV UR36, UR60 ;  /* 0x0000003c00247c82 */ /* 0x000fe20008000000 */
[----:B------:R-:W-:Y:S02]  /*a040*/  ISETP.NE.AND P1, PT, R0, 0x4, PT ;  /* 0x000000040000780c */ /* 0x000fe40003f25270 */
[----:B---3--:R-:W-:Y:S02]  /*a050*/  SEL R3, RZ, 0x1, P0 ;  /* 0x00000001ff037807 */ /* 0x008fe40000000000 */
[----:B------:R-:W-:Y:S02]  /*a060*/  SEL R2, RZ, 0x1, P1 ;  /* 0x00000001ff027807 */ /* 0x000fe40000800000 */
[----:B------:R-:W-:Y:S01]  /*a070*/  LOP3.LUT R92, R92, R3, RZ, 0x3c, !PT ;  /* 0x000000035c5c7212 */ /* 0x000fe200078e3cff */
[----:B------:R-:W-:Y:S01]  /*a080*/  UIADD3 UR20, UPT, UPT, UR37, UR5, URZ ;  /* 0x0000000525147290 */ /* 0x000fe2000fffe0ff */
[----:B------:R-:W-:Y:S01]  /*a090*/  LOP3.LUT R93, R93, R2, RZ, 0x3c, !PT ;  /* 0x000000025d5d7212 */ /* 0x000fe200078e3cff */
[----:B------:R-:W-:Y:S01]  /*a0a0*/  UIADD3 UR16, UPT, UPT, UR38, UR4, URZ ;  /* 0x0000000426107290 */ /* 0x000fe2000fffe0ff */
[----:B------:R-:W-:Y:S02]  /*a0b0*/  SEL R90, R90, RZ, P0 ;  /* 0x000000ff5a5a7207 */ /* 0x000fe40000000000 */
[----:B------:R-:W-:Y:S01]  /*a0c0*/  SEL R36, R0, RZ, P1 ;  /* 0x000000ff00247207 */ /* 0x000fe20000800000 */
[----:B------:R-:W-:Y:S08]  /*a0d0*/  BRA.U UP0, `(.L_x_157) ;  /* 0xffffffc1000c7547 */ /* 0x000ff0000b83ffff */
[----:B------:R-:W3:Y:S01]  /*a0e0*/  LDCU.64 UR4, c[0x0][0x888] ;  /* 0x00011100ff0477ac */ /* 0x000ee20008000a00 */
[----:B------:R-:W4:Y:S01]  /*a0f0*/  LDCU.64 UR6, c[0x0][0x890] ;  /* 0x00011200ff0677ac */ /* 0x000f220008000a00 */
[----:B---3--:R-:W-:Y:S02]  /*a100*/  ISETP.NE.U32.AND P2, PT, RZ, UR4, PT ;  /* 0x00000004ff007c0c */ /* 0x008fe4000bf45070 */
[----:B----4-:R-:W-:Y:S02]  /*a110*/  ISETP.NE.U32.AND P1, PT, RZ, UR6, PT ;  /* 0x00000006ff007c0c */ /* 0x010fe4000bf25070 */
[----:B------:R-:W-:Y:S02]  /*a120*/  ISETP.NE.AND.EX P2, PT, RZ, UR5, PT, P2 ;  /* 0x00000005ff007c0c */ /* 0x000fe4000bf45320 */
[----:B------:R-:W-:-:S13]  /*a130*/  ISETP.NE.AND.EX P0, PT, RZ, UR7, PT, P1 ;  /* 0x00000007ff007c0c */ /* 0x000fda000bf05310 */
[----:B------:R-:W-:Y:S05]  /*a140*/  @P2 BRA P0, `(.L_x_158) ;  /* 0x00000000003c2947 */ /* 0x000fea0000000000 */
[----:B------:R-:W-:-:S13]  /*a150*/  ISETP.NE.AND.EX P1, PT, RZ, UR7, PT, P1 ;  /* 0x00000007ff007c0c */ /* 0x000fda000bf25310 */
[----:B------:R-:W-:Y:S05]  /*a160*/  @P1 BRA `(.L_x_159) ;  /* 0x00000000000c1947 */ /* 0x000fea0003800000 */
[----:B------:R-:W-:-:S13]  /*a170*/  FSETP.NEU.AND P0, PT, R41, RZ, PT ;  /* 0x000000ff2900720b */ /* 0x000fda0003f0d000 */
[----:B------:R-:W-:Y:S05]  /*a180*/  @!P0 EXIT ;  /* 0x000000000000894d */ /* 0x000fea0003800000 */
[----:B------:R-:W-:Y:S05]  /*a190*/  BRA `(.L_x_158) ;  /* 0x0000000000287947 */ /* 0x000fea0003800000 */
.L_x_159:
[----:B------:R-:W-:Y:S01]  /*a1a0*/  ISETP.NE.AND P0, PT, R89, RZ, PT ;  /* 0x000000ff5900720c */ /* 0x000fe20003f05270 */
[----:B------:R-:W-:-:S12]  /*a1b0*/  BSSY.RECONVERGENT B0, `(.L_x_158) ;  /* 0x0000008000007945 */ /* 0x000fd80003800200 */
[----:B------:R-:W-:Y:S05]  /*a1c0*/  @P0 BRA `(.L_x_160) ;  /* 0x0000000000100947 */ /* 0x000fea0003800000 */
[----:B------:R-:W-:-:S04]  /*a1d0*/  ISETP.NE.U32.AND P0, PT, RZ, UR4, PT ;  /* 0x00000004ff007c0c */ /* 0x000fc8000bf05070 */
[----:B------:R-:W-:-:S13]  /*a1e0*/  ISETP.NE.AND.EX P0, PT, RZ, UR5, PT, P0 ;  /* 0x00000005ff007c0c */ /* 0x000fda000bf05300 */
[----:B------:R-:W-:Y:S05]  /*a1f0*/  @!P0 EXIT ;  /* 0x000000000000894d */ /* 0x000fea0003800000 */
[----:B------:R-:W-:Y:S05]  /*a200*/  BRA `(.L_x_161) ;  /* 0x0000000000087947 */ /* 0x000fea0003800000 */
.L_x_160:
[----:B------:R-:W-:-:S13]  /*a210*/  FSETP.NEU.AND P0, PT, R41, RZ, PT ;  /* 0x000000ff2900720b */ /* 0x000fda0003f0d000 */
[----:B------:R-:W-:Y:S05]  /*a220*/  @!P0 EXIT ;  /* 0x000000000000894d */ /* 0x000fea0003800000 */
.L_x_161:
[----:B------:R-:W-:Y:S05]  /*a230*/  BSYNC.RECONVERGENT B0 ;  /* 0x0000000000007941 */ /* 0x000fea0003800200 */
.L_x_158:
[----:B------:R-:W3:Y:S01]  /*a240*/  S2UR UR7, SR_CgaCtaId ;  /* 0x00000000000779c3 */ /* 0x000ee20000008800 */
[----:B------:R-:W-:Y:S01]  /*a250*/  ULEA UR6, UR46, UR44, 0x3 ;  /* 0x0000002c2e067291 */ /* 0x000fe2000f8e18ff */
[----:B------:R-:W-:-:S04]  /*a260*/  DEPBAR.LE SB0, 0x0 ;  /* 0x000080000000791a */ /* 0x000fc80000000000 */
[----:B------:R-:W-:-:S04]  /*a270*/  UIADD3 UR6, UPT, UPT, UR6, 0x120, URZ ;  /* 0x0000012006067890 */ /* 0x000fc8000fffe0ff */
[----:B---3--:R-:W-:-:S09]  /*a280*/  UPRMT UR6, UR7, 0x654, UR6 ;  /* 0x0000065407067896 */ /* 0x008fd20008000006 */
[----:B------:R-:W-:Y:S01]  /*a290*/  SYNCS.ARRIVE.TRANS64.RED.A1T0 RZ, [UR6], RZ ;  /* 0x000000ffffff79a7 */ /* 0x000fe20008100406 */
[----:B------:R-:W-:Y:S05]  /*a2a0*/  EXIT ;  /* 0x000000000000794d */ /* 0x000fea0003800000 */
.L_x_25:
[----:B-1----:R1:W2:Y:S02]  /*a2b0*/  SYNCS.PHASECHK.TRANS64.TRYWAIT P0, [R0+URZ+0x1c0], R3 ;  /* 0x0001c003000075a7 */ /* 0x0022a400080011ff */
[----:B--2---:R-:W-:Y:S05]  /*a2c0*/  @!P0 NANOSLEEP.SYNCS 0x989680 ;  /* 0x009896800000895d */ /* 0x004fea0003900000 */
[----:B------:R-:W2:Y:S02]  /*a2d0*/  @!P0 SYNCS.PHASECHK.TRANS64 P0, [R0+URZ+0x1c0], R3 ;  /* 0x0001c003000085a7 */ /* 0x000ea400080010ff */
[----:B--2---:R-:W-:Y:S05]  /*a2e0*/  @!P0 BRA `(.L_x_25) ;  /* 0xfffffffc00f08947 */ /* 0x004fea000383ffff */
[----:B------:R-:W-:Y:S05]  /*a2f0*/  BRA `(.L_x_162) ;  /* 0xffffff7800887947 */ /* 0x000fea000383ffff */
.L_x_28:
[----:B-1----:R-:W-:-:S07]  /*a300*/  MOV R0, UR33 ;  /* 0x0000002100007c02 */ /* 0x002fce0008000f00 */
.L_x_163:
[----:B-1----:R1:W2:Y:S02]  /*a310*/  SYNCS.PHASECHK.TRANS64.TRYWAIT P0, [R0+URZ+0x80], R3 ;  /* 0x00008003000075a7 */ /* 0x0022a400080011ff */
[----:B--2---:R-:W-:Y:S05]  /*a320*/  @!P0 NANOSLEEP.SYNCS 0x989680 ;  /* 0x009896800000895d */ /* 0x004fea0003900000 */
[----:B------:R-:W2:Y:S02]  /*a330*/  @!P0 SYNCS.PHASECHK.TRANS64 P0, [R0+URZ+0x80], R3 ;  /* 0x00008003000085a7 */ /* 0x000ea400080010ff */
[----:B--2---:R-:W-:Y:S05]  /*a340*/  @!P0 BRA `(.L_x_163) ;  /* 0xfffffffc00f08947 */ /* 0x004fea000383ffff */
[----:B------:R-:W-:Y:S05]  /*a350*/  BRA `(.L_x_27) ;  /* 0xffffff7800d87947 */ /* 0x000fea000383ffff */
.L_x_35:
[----:B-1----:R-:W-:-:S07]  /*a360*/  MOV R0, UR17 ;  /* 0x0000001100007c02 */ /* 0x002fce0008000f00 */
.L_x_164:
[----:B-1----:R1:W2:Y:S02]  /*a370*/  SYNCS.PHASECHK.TRANS64.TRYWAIT P0, [R0+URZ+0x80], R3 ;  /* 0x00008003000075a7 */ /* 0x0022a400080011ff */
[----:B--2---:R-:W-:Y:S05]  /*a380*/  @!P0 NANOSLEEP.SYNCS 0x989680 ;  /* 0x009896800000895d */ /* 0x004fea0003900000 */
[----:B------:R-:W2:Y:S02]  /*a390*/  @!P0 SYNCS.PHASECHK.TRANS64 P0, [R0+URZ+0x80], R3 ;  /* 0x00008003000085a7 */ /* 0x000ea400080010ff */
[----:B--2---:R-:W-:Y:S05]  /*a3a0*/  @!P0 BRA `(.L_x_164) ;  /* 0xfffffffc00f08947 */ /* 0x004fea000383ffff */
[----:B------:R-:W-:Y:S05]  /*a3b0*/  BRA `(.L_x_34) ;  /* 0xffffff7c009c7947 */ /* 0x000fea000383ffff */
.L_x_40:
[----:B-1----:R1:W2:Y:S02]  /*a3c0*/  SYNCS.PHASECHK.TRANS64.TRYWAIT P0, [R3+URZ+0x150], R0 ;  /* 0x00015000030075a7 */ /* 0x0022a400080011ff */
[----:B--2---:R-:W-:Y:S05]  /*a3d0*/  @!P0 NANOSLEEP.SYNCS 0x989680 ;  /* 0x009896800000895d */ /* 0x004fea0003900000 */
[----:B------:R-:W2:Y:S02]  /*a3e0*/  @!P0 SYNCS.PHASECHK.TRANS64 P0, [R3+URZ+0x150], R0 ;  /* 0x00015000030085a7 */ /* 0x000ea400080010ff */
[----:B--2---:R-:W-:Y:S05]  /*a3f0*/  @!P0 BRA `(.L_x_40) ;  /* 0xfffffffc00f08947 */ /* 0x004fea000383ffff */
[----:B------:R-:W-:Y:S05]  /*a400*/  BRA `(.L_x_165) ;  /* 0xffffff8000407947 */ /* 0x000fea000383ffff */
.L_x_44:
[----:B-1----:R-:W-:-:S07]  /*a410*/  MOV R0, UR4 ;  /* 0x0000000400007c02 */ /* 0x002fce0008000f00 */
.L_x_166:
[----:B-1----:R1:W2:Y:S02]  /*a420*/  SYNCS.PHASECHK.TRANS64.TRYWAIT P0, [R0+URZ], R3 ;  /* 0x00000003000075a7 */ /* 0x0022a400080011ff */
[----:B--2---:R-:W-:Y:S05]  /*a430*/  @!P0 NANOSLEEP.SYNCS 0x989680 ;  /* 0x009896800000895d */ /* 0x004fea0003900000 */
[----:B------:R-:W2:Y:S02]  /*a440*/  @!P0 SYNCS.PHASECHK.TRANS64 P0, [R0+URZ], R3 ;  /* 0x00000003000085a7 */ /* 0x000ea400080010ff */
[----:B--2---:R-:W-:Y:S05]  /*a450*/  @!P0 BRA `(.L_x_166) ;  /* 0xfffffffc00f08947 */ /* 0x004fea000383ffff */
[----:B------:R-:W-:Y:S05]  /*a460*/  BRA `(.L_x_167) ;  /* 0xffffff8400ec7947 */ /* 0x000fea000383ffff */
.L_x_45:
[----:B------:R-:W-:-:S07]  /*a470*/  MOV R0, UR5 ;  /* 0x0000000500007c02 */ /* 0x000fce0008000f00 */
.L_x_168:
[----:B-1----:R1:W2:Y:S02]  /*a480*/  SYNCS.PHASECHK.TRANS64.TRYWAIT P0, [R0+URZ], R3 ;  /* 0x00000003000075a7 */ /* 0x0022a400080011ff */
[----:B--2---:R-:W-:Y:S05]  /*a490*/  @!P0 NANOSLEEP.SYNCS 0x989680 ;  /* 0x009896800000895d */ /* 0x004fea0003900000 */
[----:B------:R-:W2:Y:S02]  /*a4a0*/  @!P0 SYNCS.PHASECHK.TRANS64 P0, [R0+URZ], R3 ;  /* 0x00000003000085a7 */ /* 0x000ea400080010ff */
[----:B--2---:R-:W-:Y:S05]  /*a4b0*/  @!P0 BRA `(.L_x_168) ;  /* 0xfffffffc00f08947 */ /* 0x004fea000383ffff */
[----:B------:R-:W-:Y:S05]  /*a4c0*/  BRA `(.L_x_169) ;  /* 0xffffff8400f87947 */ /* 0x000fea000383ffff */
.L_x_46:
[----:B------:R-:W-:-:S07]  /*a4d0*/  MOV R0, UR5 ;  /* 0x0000000500007c02 */ /* 0x000fce0008000f00 */
.L_x_170:
[----:B-1----:R1:W2:Y:S02]  /*a4e0*/  SYNCS.PHASECHK.TRANS64.TRYWAIT P0, [R0+URZ], R3 ;  /* 0x00000003000075a7 */ /* 0x0022a400080011ff */
[----:B--2---:R-:W-:Y:S05]  /*a4f0*/  @!P0 NANOSLEEP.SYNCS 0x989680 ;  /* 0x009896800000895d */ /* 0x004fea0003900000 */
[----:B------:R-:W2:Y:S02]  /*a500*/  @!P0 SYNCS.PHASECHK.TRANS64 P0, [R0+URZ], R3 ;  /* 0x00000003000085a7 */ /* 0x000ea400080010ff */
[----:B--2---:R-:W-:Y:S05]  /*a510*/  @!P0 BRA `(.L_x_170) ;  /* 0xfffffffc00f08947 */ /* 0x004fea000383ffff */
[----:B------:R-:W-:Y:S05]  /*a520*/  BRA `(.L_x_171) ;  /* 0xffffff8800047947 */ /* 0x000fea000383ffff */
.L_x_47:
[----:B------:R-:W-:-:S07]  /*a530*/  MOV R0, UR5 ;  /* 0x0000000500007c02 */ /* 0x000fce0008000f00 */
.L_x_172:
[----:B-1----:R1:W2:Y:S02]  /*a540*/  SYNCS.PHASECHK.TRANS64.TRYWAIT P0, [R0+URZ], R3 ;  /* 0x00000003000075a7 */ /* 0x0022a400080011ff */
[----:B--2---:R-:W-:Y:S05]  /*a550*/  @!P0 NANOSLEEP.SYNCS 0x989680 ;  /* 0x009896800000895d */ /* 0x004fea0003900000 */
[----:B------:R-:W2:Y:S02]  /*a560*/  @!P0 SYNCS.PHASECHK.TRANS64 P0, [R0+URZ], R3 ;  /* 0x00000003000085a7 */ /* 0x000ea400080010ff */
[----:B--2---:R-:W-:Y:S05]  /*a570*/  @!P0 BRA `(.L_x_172) ;  /* 0xfffffffc00f08947 */ /* 0x004fea000383ffff */
[----:B------:R-:W-:Y:S05]  /*a580*/  BRA `(.L_x_173) ;  /* 0xffffff8800107947 */ /* 0x000fea000383ffff */
.L_x_48:
[----:B------:R-:W-:-:S07]  /*a590*/  MOV R0, UR5 ;  /* 0x0000000500007c02 */ /* 0x000fce0008000f00 */
.L_x_174:
[----:B-1----:R1:W2:Y:S02]  /*a5a0*/  SYNCS.PHASECHK.TRANS64.TRYWAIT P0, [R0+URZ], R3 ;  /* 0x00000003000075a7 */ /* 0x0022a400080011ff */
[----:B--2---:R-:W-:Y:S05]  /*a5b0*/  @!P0 NANOSLEEP.SYNCS 0x989680 ;  /* 0x009896800000895d */ /* 0x004fea0003900000 */
[----:B------:R-:W2:Y:S02]  /*a5c0*/  @!P0 SYNCS.PHASECHK.TRANS64 P0, [R0+URZ], R3 ;  /* 0x00000003000085a7 */ /* 0x000ea400080010ff */
[----:B--2---:R-:W-:Y:S05]  /*a5d0*/  @!P0 BRA `(.L_x_174) ;  /* 0xfffffffc00f08947 */ /* 0x004fea000383ffff */
[----:B------:R-:W-:Y:S05]  /*a5e0*/  BRA `(.L_x_175) ;  /* 0xffffff88001c7947 */ /* 0x000fea000383ffff */
.L_x_49:
[----:B------:R-:W-:-:S07]  /*a5f0*/  MOV R0, UR5 ;  /* 0x0000000500007c02 */ /* 0x000fce0008000f00 */
.L_x_176:
[----:B-1----:R1:W2:Y:S02]  /*a600*/  SYNCS.PHASECHK.TRANS64.TRYWAIT P0, [R0+URZ], R3 ;  /* 0x00000003000075a7 */ /* 0x0022a400080011ff */
[----:B--2---:R-:W-:Y:S05]  /*a610*/  @!P0 NANOSLEEP.SYNCS 0x989680 ;  /* 0x009896800000895d */ /* 0x004fea0003900000 */
[----:B------:R-:W2:Y:S02]  /*a620*/  @!P0 SYNCS.PHASECHK.TRANS64 P0, [R0+URZ], R3 ;  /* 0x00000003000085a7 */ /* 0x000ea400080010ff */
[----:B--2---:R-:W-:Y:S05]  /*a630*/  @!P0 BRA `(.L_x_176) ;  /* 0xfffffffc00f08947 */ /* 0x004fea000383ffff */
[----:B------:R-:W-:Y:S05]  /*a640*/  BRA `(.L_x_177) ;  /* 0xffffff8800287947 */ /* 0x000fea000383ffff */
.L_x_50:
[----:B------:R-:W-:-:S07]  /*a650*/  MOV R0, UR5 ;  /* 0x0000000500007c02 */ /* 0x000fce0008000f00 */
.L_x_178:
[----:B-1----:R1:W2:Y:S02]  /*a660*/  SYNCS.PHASECHK.TRANS64.TRYWAIT P0, [R0+URZ], R3 ;  /* 0x00000003000075a7 */ /* 0x0022a400080011ff */
[----:B--2---:R-:W-:Y:S05]  /*a670*/  @!P0 NANOSLEEP.SYNCS 0x989680 ;  /* 0x009896800000895d */ /* 0x004fea0003900000 */
[----:B------:R-:W2:Y:S02]  /*a680*/  @!P0 SYNCS.PHASECHK.TRANS64 P0, [R0+URZ], R3 ;  /* 0x00000003000085a7 */ /* 0x000ea400080010ff */
[----:B--2---:R-:W-:Y:S05]  /*a690*/  @!P0 BRA `(.L_x_178) ;  /* 0xfffffffc00f08947 */ /* 0x004fea000383ffff */
[----:B------:R-:W-:Y:S05]  /*a6a0*/  BRA `(.L_x_179) ;  /* 0xffffff8800347947 */ /* 0x000fea000383ffff */
.L_x_51:
[----:B------:R-:W-:-:S07]  /*a6b0*/  MOV R0, UR5 ;  /* 0x0000000500007c02 */ /* 0x000fce0008000f00 */
.L_x_180:
[----:B-1----:R1:W2:Y:S02]  /*a6c0*/  SYNCS.PHASECHK.TRANS64.TRYWAIT P0, [R0+URZ], R3 ;  /* 0x00000003000075a7 */ /* 0x0022a400080011ff */
[----:B--2---:R-:W-:Y:S05]  /*a6d0*/  @!P0 NANOSLEEP.SYNCS 0x989680 ;  /* 0x009896800000895d */ /* 0x004fea0003900000 */
[----:B------:R-:W2:Y:S02]  /*a6e0*/  @!P0 SYNCS.PHASECHK.TRANS64 P0, [R0+URZ], R3 ;  /* 0x00000003000085a7 */ /* 0x000ea400080010ff */
[----:B--2---:R-:W-:Y:S05]  /*a6f0*/  @!P0 BRA `(.L_x_180) ;  /* 0xfffffffc00f08947 */ /* 0x004fea000383ffff */
[----:B------:R-:W-:Y:S05]  /*a700*/  BRA `(.L_x_181) ;  /* 0xffffff8800407947 */ /* 0x000fea000383ffff */
.L_x_52:
[----:B------:R-:W-:-:S07]  /*a710*/  MOV R0, UR5 ;  /* 0x0000000500007c02 */ /* 0x000fce0008000f00 */
.L_x_182:
[----:B-1----:R1:W2:Y:S02]  /*a720*/  SYNCS.PHASECHK.TRANS64.TRYWAIT P0, [R0+URZ], R3 ;  /* 0x00000003000075a7 */ /* 0x0022a400080011ff */
[----:B--2---:R-:W-:Y:S05]  /*a730*/  @!P0 NANOSLEEP.SYNCS 0x989680 ;  /* 0x009896800000895d */ /* 0x004fea0003900000 */
[----:B------:R-:W2:Y:S02]  /*a740*/  @!P0 SYNCS.PHASECHK.TRANS64 P0, [R0+URZ], R3 ;  /* 0x00000003000085a7 */ /* 0x000ea400080010ff */
[----:B--2---:R-:W-:Y:S05]  /*a750*/  @!P0 BRA `(.L_x_182) ;  /* 0xfffffffc00f08947 */ /* 0x004fea000383ffff */
[----:B------:R-:W-:Y:S05]  /*a760*/  BRA `(.L_x_183) ;  /* 0xffffff88004c7947 */ /* 0x000fea000383ffff */
.L_x_53:
[----:B------:R-:W-:-:S07]  /*a770*/  MOV R0, UR5 ;  /* 0x0000000500007c02 */ /* 0x000fce0008000f00 */
.L_x_184:
[----:B-1----:R1:W2:Y:S02]  /*a780*/  SYNCS.PHASECHK.TRANS64.TRYWAIT P0, [R0+URZ], R3 ;  /* 0x00000003000075a7 */ /* 0x0022a400080011ff */
[----:B--2---:R-:W-:Y:S05]  /*a790*/  @!P0 NANOSLEEP.SYNCS 0x989680 ;  /* 0x009896800000895d */ /* 0x004fea0003900000 */
[----:B------:R-:W2:Y:S02]  /*a7a0*/  @!P0 SYNCS.PHASECHK.TRANS64 P0, [R0+URZ], R3 ;  /* 0x00000003000085a7 */ /* 0x000ea400080010ff */
[----:B--2---:R-:W-:Y:S05]  /*a7b0*/  @!P0 BRA `(.L_x_184) ;  /* 0xfffffffc00f08947 */ /* 0x004fea000383ffff */
[----:B------:R-:W-:Y:S05]  /*a7c0*/  BRA `(.L_x_185) ;  /* 0xffffff8800587947 */ /* 0x000fea000383ffff */
.L_x_54:
[----:B------:R-:W-:-:S07]  /*a7d0*/  MOV R0, UR5 ;  /* 0x0000000500007c02 */ /* 0x000fce0008000f00 */
.L_x_186:
[----:B-1----:R1:W2:Y:S02]  /*a7e0*/  SYNCS.PHASECHK.TRANS64.TRYWAIT P0, [R0+URZ], R3 ;  /* 0x00000003000075a7 */ /* 0x0022a400080011ff */
[----:B--2---:R-:W-:Y:S05]  /*a7f0*/  @!P0 NANOSLEEP.SYNCS 0x989680 ;  /* 0x009896800000895d */ /* 0x004fea0003900000 */
[----:B------:R-:W2:Y:S02]  /*a800*/  @!P0 SYNCS.PHASECHK.TRANS64 P0, [R0+URZ], R3 ;  /* 0x00000003000085a7 */ /* 0x000ea400080010ff */
[----:B--2---:R-:W-:Y:S05]  /*a810*/  @!P0 BRA `(.L_x_186) ;  /* 0xfffffffc00f08947 */ /* 0x004fea000383ffff */
[----:B------:R-:W-:Y:S05]  /*a820*/  BRA `(.L_x_187) ;  /* 0xffffff8800647947 */ /* 0x000fea000383ffff */
.L_x_55:
[----:B------:R-:W-:-:S07]  /*a830*/  MOV R0, UR5 ;  /* 0x0000000500007c02 */ /* 0x000fce0008000f00 */
.L_x_188:
[----:B-1----:R1:W2:Y:S02]  /*a840*/  SYNCS.PHASECHK.TRANS64.TRYWAIT P0, [R0+URZ], R3 ;  /* 0x00000003000075a7 */ /* 0x0022a400080011ff */
[----:B--2---:R-:W-:Y:S05]  /*a850*/  @!P0 NANOSLEEP.SYNCS 0x989680 ;  /* 0x009896800000895d */ /* 0x004fea0003900000 */
[----:B------:R-:W2:Y:S02]  /*a860*/  @!P0 SYNCS.PHASECHK.TRANS64 P0, [R0+URZ], R3 ;  /* 0x00000003000085a7 */ /* 0x000ea400080010ff */
[----:B--2---:R-:W-:Y:S05]  /*a870*/  @!P0 BRA `(.L_x_188) ;  /* 0xfffffffc00f08947 */ /* 0x004fea000383ffff */
[----:B------:R-:W-:Y:S05]  /*a880*/  BRA `(.L_x_189) ;  /* 0xffffff8800707947 */ /* 0x000fea000383ffff */
.L_x_56:
[----:B------:R-:W-:-:S07]  /*a890*/  MOV R0, UR5 ;  /* 0x0000000500007c02 */ /* 0x000fce0008000f00 */
.L_x_190:
[----:B-1----:R1:W2:Y:S02]  /*a8a0*/  SYNCS.PHASECHK.TRANS64.TRYWAIT P0, [R0+URZ], R3 ;  /* 0x00000003000075a7 */ /* 0x0022a400080011ff */
[----:B--2---:R-:W-:Y:S05]  /*a8b0*/  @!P0 NANOSLEEP.SYNCS 0x989680 ;  /* 0x009896800000895d */ /* 0x004fea0003900000 */
[----:B------:R-:W2:Y:S02]  /*a8c0*/  @!P0 SYNCS.PHASECHK.TRANS64 P0, [R0+URZ], R3 ;  /* 0x00000003000085a7 */ /* 0x000ea400080010ff */
[----:B--2---:R-:W-:Y:S05]  /*a8d0*/  @!P0 BRA `(.L_x_190) ;  /* 0xfffffffc00f08947 */ /* 0x004fea000383ffff */
[----:B------:R-:W-:Y:S05]  /*a8e0*/  BRA `(.L_x_191) ;  /* 0xffffff88007c7947 */ /* 0x000fea000383ffff */
.L_x_57:
[----:B------:R-:W-:-:S07]  /*a8f0*/  MOV R0, UR5 ;  /* 0x0000000500007c02 */ /* 0x000fce0008000f00 */
.L_x_192:
[----:B-1----:R1:W2:Y:S02]  /*a900*/  SYNCS.PHASECHK.TRANS64.TRYWAIT P0, [R0+URZ], R3 ;  /* 0x00000003000075a7 */ /* 0x0022a400080011ff */
[----:B--2---:R-:W-:Y:S05]  /*a910*/  @!P0 NANOSLEEP.SYNCS 0x989680 ;  /* 0x009896800000895d */ /* 0x004fea0003900000 */
[----:B------:R-:W2:Y:S02]  /*a920*/  @!P0 SYNCS.PHASECHK.TRANS64 P0, [R0+URZ], R3 ;  /* 0x00000003000085a7 */ /* 0x000ea400080010ff */
[----:B--2---:R-:W-:Y:S05]  /*a930*/  @!P0 BRA `(.L_x_192) ;  /* 0xfffffffc00f08947 */ /* 0x004fea000383ffff */
[----:B------:R-:W-:Y:S05]  /*a940*/  BRA `(.L_x_193) ;  /* 0xffffff8800887947 */ /* 0x000fea000383ffff */
.L_x_58:
[----:B------:R-:W-:-:S07]  /*a950*/  MOV R0, UR5 ;  /* 0x0000000500007c02 */ /* 0x000fce0008000f00 */
.L_x_194:
[----:B-1----:R1:W2:Y:S02]  /*a960*/  SYNCS.PHASECHK.TRANS64.TRYWAIT P0, [R0+URZ], R3 ;  /* 0x00000003000075a7 */ /* 0x0022a400080011ff */
[----:B--2---:R-:W-:Y:S05]  /*a970*/  @!P0 NANOSLEEP.SYNCS 0x989680 ;  /* 0x009896800000895d */ /* 0x004fea0003900000 */
[----:B------:R-:W2:Y:S02]  /*a980*/  @!P0 SYNCS.PHASECHK.TRANS64 P0, [R0+URZ], R3 ;  /* 0x00000003000085a7 */ /* 0x000ea400080010ff */
[----:B--2---:R-:W-:Y:S05]  /*a990*/  @!P0 BRA `(.L_x_194) ;  /* 0xfffffffc00f08947 */ /* 0x004fea000383ffff */
[----:B------:R-:W-:Y:S05]  /*a9a0*/  BRA `(.L_x_195) ;  /* 0xffffff8800947947 */ /* 0x000fea000383ffff */
.L_x_61:
[----:B--2---:R2:W3:Y:S02]  /*a9b0*/  SYNCS.PHASECHK.TRANS64.TRYWAIT P0, [R2+URZ+0x1b0], R5 ;  /* 0x0001b005020075a7 */ /* 0x0044e400080011ff */
[----:B---3--:R-:W-:Y:S05]  /*a9c0*/  @!P0 NANOSLEEP.SYNCS 0x989680 ;  /* 0x009896800000895d */ /* 0x008fea0003900000 */
[----:B------:R-:W3:Y:S02]  /*a9d0*/  @!P0 SYNCS.PHASECHK.TRANS64 P0, [R2+URZ+0x1b0], R5 ;  /* 0x0001b005020085a7 */ /* 0x000ee400080010ff */
[----:B---3--:R-:W-:Y:S05]  /*a9e0*/  @!P0 BRA `(.L_x_61) ;  /* 0xfffffffc00f08947 */ /* 0x008fea000383ffff */
[----:B------:R-:W-:Y:S05]  /*a9f0*/  BRA `(.L_x_196) ;  /* 0xffffff8800f87947 */ /* 0x000fea000383ffff */
.L_x_62:
[----:B------:R-:W-:-:S07]  /*aa00*/  MOV R2, UR4 ;  /* 0x0000000400027c02 */ /* 0x000fce0008000f00 */
.L_x_197:
[----:B--2---:R2:W3:Y:S02]  /*aa10*/  SYNCS.PHASECHK.TRANS64.TRYWAIT P0, [R2+URZ+0x160], R5 ;  /* 0x00016005020075a7 */ /* 0x0044e400080011ff */
[----:B---3--:R-:W-:Y:S05]  /*aa20*/  @!P0 NANOSLEEP.SYNCS 0x989680 ;  /* 0x009896800000895d */ /* 0x008fea0003900000 */
[----:B------:R-:W3:Y:S02]  /*aa30*/  @!P0 SYNCS.PHASECHK.TRANS64 P0, [R2+URZ+0x160], R5 ;  /* 0x00016005020085a7 */ /* 0x000ee400080010ff */
[----:B---3--:R-:W-:Y:S05]  /*aa40*/  @!P0 BRA `(.L_x_197) ;  /* 0xfffffffc00f08947 */ /* 0x008fea000383ffff */
[----:B------:R-:W-:Y:S05]  /*aa50*/  BRA `(.L_x_198) ;  /* 0xffffff8c00087947 */ /* 0x000fea000383ffff */
.L_x_63:
[----:B--2---:R2:W3:Y:S02]  /*aa60*/  SYNCS.PHASECHK.TRANS64.TRYWAIT P1, [R2+URZ+0x150], R5 ;  /* 0x00015005020075a7 */ /* 0x0044e400080211ff */
[----:B---3--:R-:W-:Y:S05]  /*aa70*/  @!P1 NANOSLEEP.SYNCS 0x989680 ;  /* 0x009896800000995d */ /* 0x008fea0003900000 */
[----:B------:R-:W3:Y:S02]  /*aa80*/  @!P1 SYNCS.PHASECHK.TRANS64 P1, [R2+URZ+0x150], R5 ;  /* 0x00015005020095a7 */ /* 0x000ee400080210ff */
[----:B---3--:R-:W-:Y:S05]  /*aa90*/  @!P1 BRA `(.L_x_63) ;  /* 0xfffffffc00f09947 */ /* 0x008fea000383ffff */
[----:B------:R-:W-:Y:S05]  /*aaa0*/  BRA `(.L_x_199) ;  /* 0xffffff8c00387947 */ /* 0x000fea000383ffff */
.L_x_66:
[----:B------:R-:W-:-:S07]  /*aab0*/  MOV R0, UR4 ;  /* 0x0000000400007c02 */ /* 0x000fce0008000f00 */
.L_x_200:
[----:B--2---:R2:W3:Y:S02]  /*aac0*/  SYNCS.PHASECHK.TRANS64.TRYWAIT P0, [R0+URZ+0x160], R3 ;  /* 0x00016003000075a7 */ /* 0x0044e400080011ff */
[----:B---3--:R-:W-:Y:S05]  /*aad0*/  @!P0 NANOSLEEP.SYNCS 0x989680 ;  /* 0x009896800000895d */ /* 0x008fea0003900000 */
[----:B------:R-:W3:Y:S02]  /*aae0*/  @!P0 SYNCS.PHASECHK.TRANS64 P0, [R0+URZ+0x160], R3 ;  /* 0x00016003000085a7 */ /* 0x000ee400080010ff */
[----:B---3--:R-:W-:Y:S05]  /*aaf0*/  @!P0 BRA `(.L_x_200) ;  /* 0xfffffffc00f08947 */ /* 0x008fea000383ffff */
[----:B------:R-:W-:Y:S05]  /*ab00*/  BRA `(.L_x_65) ;  /* 0xffffff8c008c7947 */ /* 0x000fea000383ffff */
.L_x_75:
[----:B--2---:R-:W-:-:S04]  /*ab10*/  MOV R0, UR5 ;  /* 0x0000000500007c02 */ /* 0x004fc80008000f00 */
[----:B------:R2:W3:Y:S03]  /*ab20*/  SYNCS.PHASECHK.TRANS64.TRYWAIT P0, [R0+URZ+0x8], R7 ;  /* 0x00000807000075a7 */ /* 0x0004e600080011ff */
[----:B---3--:R-:W-:Y:S05]  /*ab30*/  @!P0 NANOSLEEP.SYNCS 0x989680 ;  /* 0x009896800000895d */ /* 0x008fea0003900000 */
[----:B------:R-:W3:Y:S02]  /*ab40*/  @!P0 SYNCS.PHASECHK.TRANS64 P0, [R0+URZ+0x8], R7 ;  /* 0x00000807000085a7 */ /* 0x000ee400080010ff */
[----:B---3--:R-:W-:Y:S05]  /*ab50*/  @!P0 BRA `(.L_x_75) ;  /* 0xfffffffc00ec8947 */ /* 0x008fea000383ffff */
[----:B------:R-:W-:Y:S05]  /*ab60*/  BRA `(.L_x_74) ;  /* 0xffffff9000447947 */ /* 0x000fea000383ffff */
.L_x_77:
[----:B------:R-:W-:Y:S01]  /*ab70*/  BSSY B0, `(.L_x_201) ;  /* 0x0000006000007945 */ /* 0x000fe20003800000 */
[----:B------:R-:W-:-:S07]  /*ab80*/  MOV R15, 0xffffffff ;  /* 0xffffffff000f7802 */ /* 0x000fce0000000f00 */
[----:B-12--5:R-:W-:Y:S05]  /*ab90*/  WARPSYNC.COLLECTIVE R15, `(.L_x_202) ;  /* 0x000000000f0c7348 */ /* 0x026fea0003c00000 */
[----:B------:R-:W-:Y:S02]  /*aba0*/  ELECT P6, UR79, PT ;  /* 0x00000000004f782f */ /* 0x000fe400038c0000 */
[----:B------:R-:W-:Y:S01]  /*abb0*/  MOV R14, UR79 ;  /* 0x0000004f000e7c02 */ /* 0x000fe20008000f00 */
[----:B-12--5:R-:W-:Y:S10]  /*abc0*/  ENDCOLLECTIVE ;  /* 0x000000000000791b */ /* 0x026ff40003800000 */
.L_x_202:
[----:B------:R-:W-:Y:S05]  /*abd0*/  BSYNC B0 ;  /* 0x0000000000007941 */ /* 0x000fea0003800000 */
.L_x_201:
[----:B------:R-:W-:Y:S01]  /*abe0*/  PLOP3.LUT P0, PT, P6, PT, PT, 0x80, 0x8 ;  /* 0x000000000008781c */ /* 0x000fe2000370f070 */
[----:B------:R-:W-:-:S12]  /*abf0*/  BRA `(.L_x_203) ;  /* 0xffffff9000707947 */ /* 0x000fd8000383ffff */
.L_x_79:
[----:B--2---:R-:W-:-:S04]  /*ac00*/  MOV R0, UR5 ;  /* 0x0000000500007c02 */ /* 0x004fc80008000f00 */
[----:B------:R2:W3:Y:S03]  /*ac10*/  SYNCS.PHASECHK.TRANS64.TRYWAIT P0, [R0+URZ+0x8], R5 ;  /* 0x00000805000075a7 */ /* 0x0004e600080011ff */
[----:B---3--:R-:W-:Y:S05]  /*ac20*/  @!P0 NANOSLEEP.SYNCS 0x989680 ;  /* 0x009896800000895d */ /* 0x008fea0003900000 */
[----:B------:R-:W3:Y:S02]  /*ac30*/  @!P0 SYNCS.PHASECHK.TRANS64 P0, [R0+URZ+0x8], R5 ;  /* 0x00000805000085a7 */ /* 0x000ee400080010ff */
[----:B---3--:R-:W-:Y:S05]  /*ac40*/  @!P0 BRA `(.L_x_79) ;  /* 0xfffffffc00ec8947 */ /* 0x008fea000383ffff */
[----:B------:R-:W-:Y:S05]  /*ac50*/  BRA `(.L_x_78) ;  /* 0xffffff9000747947 */ /* 0x000fea000383ffff */
.L_x_80:
[----:B-1----:R1:W2:Y:S02]  /*ac60*/  SYNCS.PHASECHK.TRANS64.TRYWAIT P0, [R0+URZ+0x150], R5 ;  /* 0x00015005000075a7 */ /* 0x0022a400080011ff */
[----:B--2---:R-:W-:Y:S05]  /*ac70*/  @!P0 NANOSLEEP.SYNCS 0x989680 ;  /* 0x009896800000895d */ /* 0x004fea0003900000 */
[----:B------:R-:W2:Y:S02]  /*ac80*/  @!P0 SYNCS.PHASECHK.TRANS64 P0, [R0+URZ+0x150], R5 ;  /* 0x00015005000085a7 */ /* 0x000ea400080010ff */
[----:B--2---:R-:W-:Y:S05]  /*ac90*/  @!P0 BRA `(.L_x_80) ;  /* 0xfffffffc00f08947 */ /* 0x004fea000383ffff */
[----:B------:R-:W-:Y:S05]  /*aca0*/  BRA `(.L_x_204) ;  /* 0xffffff9400507947 */ /* 0x000fea000383ffff */
.L_x_82:
[----:B------:R-:W-:-:S07]  /*acb0*/  MOV R0, UR23 ;  /* 0x0000001700007c02 */ /* 0x000fce0008000f00 */
.L_x_205:
[----:B-1----:R1:W2:Y:S02]  /*acc0*/  SYNCS.PHASECHK.TRANS64.TRYWAIT P0, [R0+URZ+0x190], R5 ;  /* 0x00019005000075a7 */ /* 0x0022a400080011ff */
[----:B--2---:R-:W-:Y:S05]  /*acd0*/  @!P0 NANOSLEEP.SYNCS 0x989680 ;  /* 0x009896800000895d */ /* 0x004fea0003900000 */
[----:B------:R-:W2:Y:S02]  /*ace0*/  @!P0 SYNCS.PHASECHK.TRANS64 P0, [R0+URZ+0x190], R5 ;  /* 0x00019005000085a7 */ /* 0x000ea400080010ff */
[----:B--2---:R-:W-:Y:S05]  /*acf0*/  @!P0 BRA `(.L_x_205) ;  /* 0xfffffffc00f08947 */ /* 0x004fea000383ffff */
[----:B------:R-:W-:Y:S05]  /*ad00*/  BRA `(.L_x_206) ;  /* 0xffffff94009c7947 */ /* 0x000fea000383ffff */
.L_x_85:
[----:B------:R-:W-:Y:S07]  /*ad10*/  MOV R0, UR5 ;  /* 0x0000000500007c02 */ /* 0x000fee0008000f00 */
.L_x_207:
[----:B-1----:R1:W2:Y:S02]  /*ad20*/  SYNCS.PHASECHK.TRANS64.TRYWAIT P0, [R0+URZ], R5 ;  /* 0x00000005000075a7 */ /* 0x0022a400080011ff */
[----:B--2---:R-:W-:Y:S05]  /*ad30*/  @!P0 NANOSLEEP.SYNCS 0x989680 ;  /* 0x009896800000895d */ /* 0x004fea0003900000 */
[----:B------:R-:W2:Y:S02]  /*ad40*/  @!P0 SYNCS.PHASECHK.TRANS64 P0, [R0+URZ], R5 ;  /* 0x00000005000085a7 */ /* 0x000ea400080010ff */
[----:B--2---:R-:W-:Y:S05]  /*ad50*/  @!P0 BRA `(.L_x_207) ;  /* 0xfffffffc00f08947 */ /* 0x004fea000383ffff */
[----:B------:R-:W-:Y:S05]  /*ad60*/  BRA `(.L_x_84) ;  /* 0xffffff9400b07947 */ /* 0x000fea000383ffff */
.L_x_89:
[----:B-1----:R-:W-:-:S07]  /*ad70*/  MOV R0, UR4 ;  /* 0x0000000400007c02 */ /* 0x002fce0008000f00 */
.L_x_208:
[----:B-1----:R1:W2:Y:S02]  /*ad80*/  SYNCS.PHASECHK.TRANS64.TRYWAIT P0, [R0+URZ], R3 ;  /* 0x00000003000075a7 */ /* 0x0022a400080011ff */
[----:B--2---:R-:W-:Y:S05]  /*ad90*/  @!P0 NANOSLEEP.SYNCS 0x989680 ;  /* 0x009896800000895d */ /* 0x004fea0003900000 */
[----:B------:R-:W2:Y:S02]  /*ada0*/  @!P0 SYNCS.PHASECHK.TRANS64 P0, [R0+URZ], R3 ;  /* 0x00000003000085a7 */ /* 0x000ea400080010ff */
[----:B--2---:R-:W-:Y:S05]  /*adb0*/  @!P0 BRA `(.L_x_208) ;  /* 0xfffffffc00f08947 */ /* 0x004fea000383ffff */
[----:B------:R-:W-:Y:S05]  /*adc0*/  BRA `(.L_x_209) ;  /* 0xffffff98007c7947 */ /* 0x000fea000383ffff */
.L_x_90:
[----:B------:R-:W-:-:S07]  /*add0*/  MOV R0, UR5 ;  /* 0x0000000500007c02 */ /* 0x000fce0008000f00 */
.L_x_210:
[----:B-1----:R1:W2:Y:S02]  /*ade0*/  SYNCS.PHASECHK.TRANS64.TRYWAIT P0, [R0+URZ], R3 ;  /* 0x00000003000075a7 */ /* 0x0022a400080011ff */
[----:B--2---:R-:W-:Y:S05]  /*adf0*/  @!P0 NANOSLEEP.SYNCS 0x989680 ;  /* 0x009896800000895d */ /* 0x004fea0003900000 */
[----:B------:R-:W2:Y:S02]  /*ae00*/  @!P0 SYNCS.PHASECHK.TRANS64 P0, [R0+URZ], R3 ;  /* 0x00000003000085a7 */ /* 0x000ea400080010ff */
[----:B--2---:R-:W-:Y:S05]  /*ae10*/  @!P0 BRA `(.L_x_210) ;  /* 0xfffffffc00f08947 */ /* 0x004fea000383ffff */
[----:B------:R-:W-:Y:S05]  /*ae20*/  BRA `(.L_x_211) ;  /* 0xffffff9800887947 */ /* 0x000fea000383ffff */
.L_x_91:
[----:B------:R-:W-:-:S07]  /*ae30*/  MOV R0, UR5 ;  /* 0x0000000500007c02 */ /* 0x000fce0008000f00 */
.L_x_212:
[----:B-1----:R1:W2:Y:S02]  /*ae40*/  SYNCS.PHASECHK.TRANS64.TRYWAIT P0, [R0+URZ], R3 ;  /* 0x00000003000075a7 */ /* 0x0022a400080011ff */
[----:B--2---:R-:W-:Y:S05]  /*ae50*/  @!P0 NANOSLEEP.SYNCS 0x989680 ;  /* 0x009896800000895d */ /* 0x004fea0003900000 */
[----:B------:R-:W2:Y:S02]  /*ae60*/  @!P0 SYNCS.PHASECHK.TRANS64 P0, [R0+URZ], R3 ;  /* 0x00000003000085a7 */ /* 0x000ea400080010ff */
[----:B--2---:R-:W-:Y:S05]  /*ae70*/  @!P0 BRA `(.L_x_212) ;  /* 0xfffffffc00f08947 */ /* 0x004fea000383ffff */
[----:B------:R-:W-:Y:S05]  /*ae80*/  BRA `(.L_x_213) ;  /* 0xffffff9800947947 */ /* 0x000fea000383ffff */
.L_x_94:
[----:B------:R-:W-:-:S07]  /*ae90*/  MOV R0, UR17 ;  /* 0x0000001100007c02 */ /* 0x000fce0008000f00 */
.L_x_214:
[----:B-1----:R1:W2:Y:S02]  /*aea0*/  SYNCS.PHASECHK.TRANS64.TRYWAIT P1, [R0+URZ+0x1d0], R3 ;  /* 0x0001d003000075a7 */ /* 0x0022a400080211ff */
[----:B--2---:R-:W-:Y:S05]  /*aeb0*/  @!P1 NANOSLEEP.SYNCS 0x989680 ;  /* 0x009896800000995d */ /* 0x004fea0003900000 */
[----:B------:R-:W2:Y:S02]  /*aec0*/  @!P1 SYNCS.PHASECHK.TRANS64 P1, [R0+URZ+0x1d0], R3 ;  /* 0x0001d003000095a7 */ /* 0x000ea400080210ff */
[----:B--2---:R-:W-:Y:S05]  /*aed0*/  @!P1 BRA `(.L_x_214) ;  /* 0xfffffffc00f09947 */ /* 0x004fea000383ffff */
[----:B------:R-:W-:Y:S05]  /*aee0*/  BRA `(.L_x_215) ;  /* 0xffffff9800e07947 */ /* 0x000fea000383ffff */
.L_x_99:
[----:B--2---:R2:W3:Y:S02]  /*aef0*/  SYNCS.PHASECHK.TRANS64.TRYWAIT P0, [R12+URZ+0x150], R9 ;  /* 0x000150090c0075a7 */ /* 0x0044e400080011ff */
[----:B---3--:R-:W-:Y:S05]  /*af00*/  @!P0 NANOSLEEP.SYNCS 0x989680 ;  /* 0x009896800000895d */ /* 0x008fea0003900000 */
[----:B------:R-:W3:Y:S02]  /*af10*/  @!P0 SYNCS.PHASECHK.TRANS64 P0, [R12+URZ+0x150], R9 ;  /* 0x000150090c0085a7 */ /* 0x000ee400080010ff */
[----:B---3--:R-:W-:Y:S05]  /*af20*/  @!P0 BRA `(.L_x_99) ;  /* 0xfffffffc00f08947 */ /* 0x008fea000383ffff */
[----:B------:R-:W-:Y:S05]  /*af30*/  BRA `(.L_x_216) ;  /* 0xffffffa000187947 */ /* 0x000fea000383ffff */
.L_x_102:
[----:B------:R-:W-:Y:S07]  /*af40*/  MOV R0, UR21 ;  /* 0x0000001500007c02 */ /* 0x000fee0008000f00 */
.L_x_217:
[----:B--2---:R2:W3:Y:S02]  /*af50*/  SYNCS.PHASECHK.TRANS64.TRYWAIT P2, [R0+URZ+0x148], R11 ;  /* 0x0001480b000075a7 */ /* 0x0044e400080411ff */
[----:B---3--:R-:W-:Y:S05]  /*af60*/  @!P2 NANOSLEEP.SYNCS 0x989680 ;  /* 0x009896800000a95d */ /* 0x008fea0003900000 */
[----:B------:R-:W3:Y:S02]  /*af70*/  @!P2 SYNCS.PHASECHK.TRANS64 P2, [R0+URZ+0x148], R11 ;  /* 0x0001480b0000a5a7 */ /* 0x000ee400080410ff */
[----:B---3--:R-:W-:Y:S05]  /*af80*/  @!P2 BRA `(.L_x_217) ;  /* 0xfffffffc00f0a947 */ /* 0x008fea000383ffff */
[----:B------:R-:W-:Y:S05]  /*af90*/  BRA `(.L_x_101) ;  /* 0xffffffa400807947 */ /* 0x000fea000383ffff */
.L_x_105:
[----:B--2---:R-:W-:Y:S07]  /*afa0*/  MOV R0, UR21 ;  /* 0x0000001500007c02 */ /* 0x004fee0008000f00 */
.L_x_218:
[----:B--2---:R2:W3:Y:S02]  /*afb0*/  SYNCS.PHASECHK.TRANS64.TRYWAIT P0, [R0+URZ+0x120], R9 ;  /* 0x00012009000075a7 */ /* 0x0044e400080011ff */
[----:B---3--:R-:W-:Y:S05]  /*afc0*/  @!P0 NANOSLEEP.SYNCS 0x989680 ;  /* 0x009896800000895d */ /* 0x008fea0003900000 */
[----:B------:R-:W3:Y:S02]  /*afd0*/  @!P0 SYNCS.PHASECHK.TRANS64 P0, [R0+URZ+0x120], R9 ;  /* 0x00012009000085a7 */ /* 0x000ee400080010ff */
[----:B---3--:R-:W-:Y:S05]  /*afe0*/  @!P0 BRA `(.L_x_218) ;  /* 0xfffffffc00f08947 */ /* 0x008fea000383ffff */
[----:B------:R-:W-:Y:S05]  /*aff0*/  BRA `(.L_x_219) ;  /* 0xffffffa400dc7947 */ /* 0x000fea000383ffff */
.L_x_106:
[----:B------:R-:W-:Y:S07]  /*b000*/  MOV R0, UR21 ;  /* 0x0000001500007c02 */ /* 0x000fee0008000f00 */
.L_x_220:
[----:B--2---:R2:W3:Y:S02]  /*b010*/  SYNCS.PHASECHK.TRANS64.TRYWAIT P0, [R0+URZ+0x128], R9 ;  /* 0x00012809000075a7 */ /* 0x0044e400080011ff */
[----:B---3--:R-:W-:Y:S05]  /*b020*/  @!P0 NANOSLEEP.SYNCS 0x989680 ;  /* 0x009896800000895d */ /* 0x008fea0003900000 */
[----:B------:R-:W3:Y:S02]  /*b030*/  @!P0 SYNCS.PHASECHK.TRANS64 P0, [R0+URZ+0x128], R9 ;  /* 0x00012809000085a7 */ /* 0x000ee400080010ff */
[----:B---3--:R-:W-:Y:S05]  /*b040*/  @!P0 BRA `(.L_x_220) ;  /* 0xfffffffc00f08947 */ /* 0x008fea000383ffff */
[----:B------:R-:W-:Y:S05]  /*b050*/  BRA `(.L_x_221) ;  /* 0xffffffa800147947 */ /* 0x000fea000383ffff */
.L_x_107:
[----:B------:R-:W-:Y:S07]  /*b060*/  MOV R0, UR21 ;  /* 0x0000001500007c02 */ /* 0x000fee0008000f00 */
.L_x_222:
[----:B--2---:R2:W3:Y:S02]  /*b070*/  SYNCS.PHASECHK.TRANS64.TRYWAIT P0, [R0+URZ+0x130], R9 ;  /* 0x00013009000075a7 */ /* 0x0044e400080011ff */
[----:B---3--:R-:W-:Y:S05]  /*b080*/  @!P0 NANOSLEEP.SYNCS 0x989680 ;  /* 0x009896800000895d */ /* 0x008fea0003900000 */
[----:B------:R-:W3:Y:S02]  /*b090*/  @!P0 SYNCS.PHASECHK.TRANS64 P0, [R0+URZ+0x130], R9 ;  /* 0x00013009000085a7 */ /* 0x000ee400080010ff */
[----:B---3--:R-:W-:Y:S05]  /*b0a0*/  @!P0 BRA `(.L_x_222) ;  /* 0xfffffffc00f08947 */ /* 0x008fea000383ffff */
[----:B------:R-:W-:Y:S05]  /*b0b0*/  BRA `(.L_x_223) ;  /* 0xffffffa800587947 */ /* 0x000fea000383ffff */
.L_x_108:
[----:B------:R-:W-:Y:S07]  /*b0c0*/  MOV R0, UR21 ;  /* 0x0000001500007c02 */ /* 0x000fee0008000f00 */
.L_x_224:
[----:B--2---:R2:W3:Y:S02]  /*b0d0*/  SYNCS.PHASECHK.TRANS64.TRYWAIT P0, [R0+URZ+0x138], R9 ;  /* 0x00013809000075a7 */ /* 0x0044e400080011ff */
[----:B---3--:R-:W-:Y:S05]  /*b0e0*/  @!P0 NANOSLEEP.SYNCS 0x989680 ;  /* 0x009896800000895d */ /* 0x008fea0003900000 */
[----:B------:R-:W3:Y:S02]  /*b0f0*/  @!P0 SYNCS.PHASECHK.TRANS64 P0, [R0+URZ+0x138], R9 ;  /* 0x00013809000085a7 */ /* 0x000ee400080010ff */
[----:B---3--:R-:W-:Y:S05]  /*b100*/  @!P0 BRA `(.L_x_224) ;  /* 0xfffffffc00f08947 */ /* 0x008fea000383ffff */
[----:B------:R-:W-:Y:S05]  /*b110*/  BRA `(.L_x_225) ;  /* 0xffffffa800987947 */ /* 0x000fea000383ffff */
.L_x_110:
[----:B------:R-:W-:-:S07]  /*b120*/  MOV R0, UR21 ;  /* 0x0000001500007c02 */ /* 0x000fce0008000f00 */
.L_x_226:
[----:B---3--:R3:W4:Y:S02]  /*b130*/  SYNCS.PHASECHK.TRANS64.TRYWAIT P0, [R0+URZ+0x120], R3 ;  /* 0x00012003000075a7 */ /* 0x00872400080011ff */
[----:B----4-:R-:W-:Y:S05]  /*b140*/  @!P0 NANOSLEEP.SYNCS 0x989680 ;  /* 0x009896800000895d */ /* 0x010fea0003900000 */
[----:B------:R-:W4:Y:S02]  /*b150*/  @!P0 SYNCS.PHASECHK.TRANS64 P0, [R0+URZ+0x120], R3 ;  /* 0x00012003000085a7 */ /* 0x000f2400080010ff */
[----:B----4-:R-:W-:Y:S05]  /*b160*/  @!P0 BRA `(.L_x_226) ;  /* 0xfffffffc00f08947 */ /* 0x010fea000383ffff */
[----:B------:R-:W-:Y:S05]  /*b170*/  BRA `(.L_x_227) ;  /* 0xffffffac00107947 */ /* 0x000fea000383ffff */
.L_x_111:
[----:B---3--:R-:W-:-:S07]  /*b180*/  MOV R0, UR21 ;  /* 0x0000001500007c02 */ /* 0x008fce0008000f00 */
.L_x_228:
[----:B---3--:R3:W4:Y:S02]  /*b190*/  SYNCS.PHASECHK.TRANS64.TRYWAIT P0, [R0+URZ+0x128], R3 ;  /* 0x00012803000075a7 */ /* 0x00872400080011ff */
[----:B----4-:R-:W-:Y:S05]  /*b1a0*/  @!P0 NANOSLEEP.SYNCS 0x989680 ;  /* 0x009896800000895d */ /* 0x010fea0003900000 */
[----:B------:R-:W4:Y:S02]  /*b1b0*/  @!P0 SYNCS.PHASECHK.TRANS64 P0, [R0+URZ+0x128], R3 ;  /* 0x00012803000085a7 */ /* 0x000f2400080010ff */
[----:B----4-:R-:W-:Y:S05]  /*b1c0*/  @!P0 BRA `(.L_x_228) ;  /* 0xfffffffc00f08947 */ /* 0x010fea000383ffff */
[----:B------:R-:W-:Y:S05]  /*b1d0*/  BRA `(.L_x_229) ;  /* 0xffffffac00007947 */ /* 0x000fea000383ffff */
.L_x_112:
[----:B---3--:R-:W-:-:S07]  /*b1e0*/  MOV R0, UR21 ;  /* 0x0000001500007c02 */ /* 0x008fce0008000f00 */
.L_x_230:
[----:B---3--:R3:W4:Y:S02]  /*b1f0*/  SYNCS.PHASECHK.TRANS64.TRYWAIT P0, [R0+URZ+0x130], R3 ;  /* 0x00013003000075a7 */ /* 0x00872400080011ff */
[----:B----4-:R-:W-:Y:S05]  /*b200*/  @!P0 NANOSLEEP.SYNCS 0x989680 ;  /* 0x009896800000895d */ /* 0x010fea0003900000 */
[----:B------:R-:W4:Y:S02]  /*b210*/  @!P0 SYNCS.PHASECHK.TRANS64 P0, [R0+URZ+0x130], R3 ;  /* 0x00013003000085a7 */ /* 0x000f2400080010ff */
[----:B----4-:R-:W-:Y:S05]  /*b220*/  @!P0 BRA `(.L_x_230) ;  /* 0xfffffffc00f08947 */ /* 0x010fea000383ffff */
[----:B------:R-:W-:Y:S05]  /*b230*/  BRA `(.L_x_231) ;  /* 0xffffffa800f07947 */ /* 0x000fea000383ffff */
.L_x_114:
[----:B--2---:R2:W3:Y:S02]  /*b240*/  SYNCS.PHASECHK.TRANS64.TRYWAIT P0, [R3+URZ+0x150], R0 ;  /* 0x00015000030075a7 */ /* 0x0044e400080011ff */
[----:B---3--:R-:W-:Y:S05]  /*b250*/  @!P0 NANOSLEEP.SYNCS 0x989680 ;  /* 0x009896800000895d */ /* 0x008fea0003900000 */
[----:B------:R-:W3:Y:S02]  /*b260*/  @!P0 SYNCS.PHASECHK.TRANS64 P0, [R3+URZ+0x150], R0 ;  /* 0x00015000030085a7 */ /* 0x000ee400080010ff */
[----:B---3--:R-:W-:Y:S05]  /*b270*/  @!P0 BRA `(.L_x_114) ;  /* 0xfffffffc00f08947 */ /* 0x008fea000383ffff */
[----:B------:R-:W-:Y:S05]  /*b280*/  BRA `(.L_x_232) ;  /* 0xffffffac00b47947 */ /* 0x000fea000383ffff */
.L_x_125:
[----:B-1----:R-:W-:Y:S04]  /*b290*/  MOV R2, UR44 ;  /* 0x0000002c00027c02 */ /* 0x002fe80008000f00 */
[----:B------:R1:W2:Y:S03]  /*b2a0*/  SYNCS.PHASECHK.TRANS64.TRYWAIT P0, [R2+URZ+0x100], R3 ;  /* 0x00010003020075a7 */ /* 0x0002a600080011ff */
[----:B--2---:R-:W-:Y:S05]  /*b2b0*/  @!P0 NANOSLEEP.SYNCS 0x989680 ;  /* 0x009896800000895d */ /* 0x004fea0003900000 */
[----:B------:R-:W2:Y:S02]  /*b2c0*/  @!P0 SYNCS.PHASECHK.TRANS64 P0, [R2+URZ+0x100], R3 ;  /* 0x00010003020085a7 */ /* 0x000ea400080010ff */
[----:B--2---:R-:W-:Y:S05]  /*b2d0*/  @!P0 BRA `(.L_x_125) ;  /* 0xfffffffc00ec8947 */ /* 0x004fea000383ffff */
[----:B------:R-:W-:Y:S05]  /*b2e0*/  BRA `(.L_x_124) ;  /* 0xffffffbc00087947 */ /* 0x000fea000383ffff */
.L_x_127:
[----:B-1----:R1:W3:Y:S02]  /*b2f0*/  SYNCS.PHASECHK.TRANS64.TRYWAIT P1, [R101+URZ+0x170], R0 ;  /* 0x00017000650075a7 */ /* 0x0022e400080211ff */
[----:B---3--:R-:W-:Y:S05]  /*b300*/  @!P1 NANOSLEEP.SYNCS 0x989680 ;  /* 0x009896800000995d */ /* 0x008fea0003900000 */
[----:B------:R-:W3:Y:S02]  /*b310*/  @!P1 SYNCS.PHASECHK.TRANS64 P1, [R101+URZ+0x170], R0 ;  /* 0x00017000650095a7 */ /* 0x000ee400080210ff */
[----:B---3--:R-:W-:Y:S05]  /*b320*/  @!P1 BRA `(.L_x_127) ;  /* 0xfffffffc00f09947 */ /* 0x008fea000383ffff */
[----:B------:R-:W-:Y:S05]  /*b330*/  BRA `(.L_x_126) ;  /* 0xffffffbc00307947 */ /* 0x000fea000383ffff */
.L_x_136:
[----:B---3--:R3:W4:Y:S02]  /*b340*/  SYNCS.PHASECHK.TRANS64.TRYWAIT P0, [R3+URZ+0x100], R0 ;  /* 0x00010000030075a7 */ /* 0x00872400080011ff */
[----:B----4-:R-:W-:Y:S05]  /*b350*/  @!P0 NANOSLEEP.SYNCS 0x989680 ;  /* 0x009896800000895d */ /* 0x010fea0003900000 */
[----:B------:R-:W4:Y:S02]  /*b360*/  @!P0 SYNCS.PHASECHK.TRANS64 P0, [R3+URZ+0x100], R0 ;  /* 0x00010000030085a7 */ /* 0x000f2400080010ff */
[----:B----4-:R-:W-:Y:S05]  /*b370*/  @!P0 BRA `(.L_x_136) ;  /* 0xfffffffc00f08947 */ /* 0x010fea000383ffff */
[----:B------:R-:W-:Y:S05]  /*b380*/  BRA `(.L_x_135) ;  /* 0xffffffc8000c7947 */ /* 0x000fea000383ffff */
.L_x_144:
[----:B-1----:R1:W3:Y:S02]  /*b390*/  SYNCS.PHASECHK.TRANS64.TRYWAIT P0, [R62+URZ+0x100], R5 ;  /* 0x000100053e0075a7 */ /* 0x0022e400080011ff */
[----:B---3--:R-:W-:Y:S05]  /*b3a0*/  @!P0 NANOSLEEP.SYNCS 0x989680 ;  /* 0x009896800000895d */ /* 0x008fea0003900000 */
[----:B------:R-:W3:Y:S02]  /*b3b0*/  @!P0 SYNCS.PHASECHK.TRANS64 P0, [R62+URZ+0x100], R5 ;  /* 0x000100053e0085a7 */ /* 0x000ee400080010ff */
[----:B---3--:R-:W-:Y:S05]  /*b3c0*/  @!P0 BRA `(.L_x_144) ;  /* 0xfffffffc00f08947 */ /* 0x008fea000383ffff */
[----:B------:R-:W-:Y:S05]  /*b3d0*/  BRA `(.L_x_143) ;  /* 0xffffffd4000c7947 */ /* 0x000fea000383ffff */
.L_x_152:
[----:B-1----:R1:W4:Y:S02]  /*b3e0*/  SYNCS.PHASECHK.TRANS64.TRYWAIT P0, [R62+URZ+0x100], R5 ;  /* 0x000100053e0075a7 */ /* 0x00232400080011ff */
[----:B----4-:R-:W-:Y:S05]  /*b3f0*/  @!P0 NANOSLEEP.SYNCS 0x989680 ;  /* 0x009896800000895d */ /* 0x010fea0003900000 */
[----:B------:R-:W4:Y:S02]  /*b400*/  @!P0 SYNCS.PHASECHK.TRANS64 P0, [R62+URZ+0x100], R5 ;  /* 0x000100053e0085a7 */ /* 0x000f2400080010ff */
[----:B----4-:R-:W-:Y:S05]  /*b410*/  @!P0 BRA `(.L_x_152) ;  /* 0xfffffffc00f08947 */ /* 0x010fea000383ffff */
[----:B------:R-:W-:Y:S05]  /*b420*/  BRA `(.L_x_151) ;  /* 0xffffffe000087947 */ /* 0x000fea000383ffff */
        .weak           $__internal_0_$__cuda_sm10x_tcgen05_guardrail_trap_col_being_dealloced_not_returned_by_alloc
        .type           $__internal_0_$__cuda_sm10x_tcgen05_guardrail_trap_col_being_dealloced_not_returned_by_alloc,@function
        .size           $__internal_0_$__cuda_sm10x_tcgen05_guardrail_trap_col_being_dealloced_not_returned_by_alloc,($__internal_1_$__cuda_sm10x_tcgen05_guardrail_trap_phase_invalid_during_alloc - $__internal_0_$__cuda_sm10x_tcgen05_guardrail_trap_col_being_dealloced_not_returned_by_alloc)
$__internal_0_$__cuda_sm10x_tcgen05_guardrail_trap_col_being_dealloced_not_returned_by_alloc:
[----:B------:R-:W-:Y:S05]  /*b430*/  BPT.TRAP 0x1 ;  /* 0x000000040000795c */ /* 0x000fea0000300000 */
[----:B------:R-:W-:-:S04]  /*b440*/  HFMA2 R3, -RZ, RZ, 0, 0 ;  /* 0x00000000ff037431 */ /* 0x000fc800000001ff */
[----:B------:R-:W-:Y:S05]  /*b450*/  RET.REL.NODEC R2 `(_ZN7cutlass13device_kernelINS_4gemm6kernel13GemmUniversalIN4cute5tupleIJiiiiEEENS1_10collective13CollectiveMmaINS1_35MainloopSm100TmaUmmaWarpSpecializedILi16ELi2ELi4ENS5_IJNS4_1CILi2EEENSA_ILi4EEENSA_ILi1EEEEEEEENS5_IJNSA_ILi256EEENSA_ILi128EEENSA_ILi32EEEEEENS_6half_tENS5_IJlSD_lEEESK_SL_NS4_8TiledMMAINS4_8MMA_AtomIJNS4_26SM100_MMA_F16BF16_2x1SM_SSISK_SK_fLi256ELi128ELNS4_4UMMA5MajorE0ELSQ_0ELNSP_7ScaleInE0ELSR_0EEEEEENS4_6LayoutINS5_IJSD_SD_SD_EEENS5_IJNSA_ILi0EEESW_SW_EEEEENS5_IJNS4_10UnderscoreESZ_SZ_EEEEENS4_28SM100_TMA_2SM_LOAD_MULTICASTENS4_14ComposedLayoutINS4_7SwizzleILi2ELi4ELi3EEENS4_18smem_ptr_flag_bitsILi16EEENSU_INS5_IJNSA_ILi8EEESI_EEENS5_IJSI_SD_EEEEEEEvNS4_8identityENS4_18SM100_TMA_2SM_LOADES1C_vS1D_EENS_8epilogue10collective18CollectiveEpilogueINS1G_23Sm100TmaWarpSpecializedILi4ELi2ELi32ELb1ELb0EEEJNS5_IJSH_SH_SI_EEENS5_IJNSU_ISH_SD_EENSU_ISI_SD_EEEEESK_SL_SK_SL_NS1G_6fusion15FusionCallbacksIS1K_NS1P_17LinearCombinationISK_fSK_fLNS_15FloatRoundStyleE2EEES1L_S1O_JEEENS4_5SM1004TMEM4LOAD26SM100_TMEM_LOAD_32dp32b32xENS4_13SM90_TMA_LOADES1C_NS4_39AutoVectorizingCopyWithAssumedAlignmentILi128EEENS4_14SM90_TMA_STOREES1C_S21_S21_EEEvvEEEEvNT_6ParamsE) ;  /* 0xffffff4802e87950 */ /* 0x000fea0003c3ffff */
        .weak           $__internal_1_$__cuda_sm10x_tcgen05_guardrail_trap_phase_invalid_during_alloc
        .type           $__internal_1_$__cuda_sm10x_tcgen05_guardrail_trap_phase_invalid_during_alloc,@function
        .size           $__internal_1_$__cuda_sm10x_tcgen05_guardrail_trap_phase_invalid_during_alloc,($__internal_2_$__cuda_sm10x_tcgen05_guardrail_trap_unallocated_columns_being_dealloced - $__internal_1_$__cuda_sm10x_tcgen05_guardrail_trap_phase_invalid_during_alloc)
$__internal_1_$__cuda_sm10x_tcgen05_guardrail_trap_phase_invalid_during_alloc:
[----:B------:R-:W-:Y:S05]  /*b460*/  BPT.TRAP 0x1 ;  /* 0x000000040000795c */ /* 0x000fea0000300000 */
[----:B------:R-:W-:-:S04]  /*b470*/  MOV R5, 0x0 ;  /* 0x0000000000057802 */ /* 0x000fc80000000f00 */
[----:B------:R-:W-:Y:S05]  /*b480*/  RET.REL.NODEC R4 `(_ZN7cutlass13device_kernelINS_4gemm6kernel13GemmUniversalIN4cute5tupleIJiiiiEEENS1_10collective13CollectiveMmaINS1_35MainloopSm100TmaUmmaWarpSpecializedILi16ELi2ELi4ENS5_IJNS4_1CILi2EEENSA_ILi4EEENSA_ILi1EEEEEEEENS5_IJNSA_ILi256EEENSA_ILi128EEENSA_ILi32EEEEEENS_6half_tENS5_IJlSD_lEEESK_SL_NS4_8TiledMMAINS4_8MMA_AtomIJNS4_26SM100_MMA_F16BF16_2x1SM_SSISK_SK_fLi256ELi128ELNS4_4UMMA5MajorE0ELSQ_0ELNSP_7ScaleInE0ELSR_0EEEEEENS4_6LayoutINS5_IJSD_SD_SD_EEENS5_IJNSA_ILi0EEESW_SW_EEEEENS5_IJNS4_10UnderscoreESZ_SZ_EEEEENS4_28SM100_TMA_2SM_LOAD_MULTICASTENS4_14ComposedLayoutINS4_7SwizzleILi2ELi4ELi3EEENS4_18smem_ptr_flag_bitsILi16EEENSU_INS5_IJNSA_ILi8EEESI_EEENS5_IJSI_SD_EEEEEEEvNS4_8identityENS4_18SM100_TMA_2SM_LOADES1C_vS1D_EENS_8epilogue10collective18CollectiveEpilogueINS1G_23Sm100TmaWarpSpecializedILi4ELi2ELi32ELb1ELb0EEEJNS5_IJSH_SH_SI_EEENS5_IJNSU_ISH_SD_EENSU_ISI_SD_EEEEESK_SL_SK_SL_NS1G_6fusion15FusionCallbacksIS1K_NS1P_17LinearCombinationISK_fSK_fLNS_15FloatRoundStyleE2EEES1L_S1O_JEEENS4_5SM1004TMEM4LOAD26SM100_TMEM_LOAD_32dp32b32xENS4_13SM90_TMA_LOADES1C_NS4_39AutoVectorizingCopyWithAssumedAlignmentILi128EEENS4_14SM90_TMA_STOREES1C_S21_S21_EEEvvEEEEvNT_6ParamsE) ;  /* 0xffffff4804dc7950 */ /* 0x000fea0003c3ffff */
        .weak           $__internal_2_$__cuda_sm10x_tcgen05_guardrail_trap_unallocated_columns_being_dealloced
        .type           $__internal_2_$__cuda_sm10x_tcgen05_guardrail_trap_unallocated_columns_being_dealloced,@function
        .size           $__internal_2_$__cuda_sm10x_tcgen05_guardrail_trap_unallocated_columns_being_dealloced,(.L_x_234 - $__internal_2_$__cuda_sm10x_tcgen05_guardrail_trap_unallocated_columns_being_dealloced)
$__internal_2_$__cuda_sm10x_tcgen05_guardrail_trap_unallocated_columns_being_dealloced:
[----:B------:R-:W-:Y:S05]  /*b490*/  BPT.TRAP 0x1 ;  /* 0x000000040000795c */ /* 0x000fea0000300000 */
[----:B------:R-:W-:-:S04]  /*b4a0*/  HFMA2 R3, -RZ, RZ, 0, 0 ;  /* 0x00000000ff037431 */ /* 0x000fc800000001ff */
[----:B------:R-:W-:Y:S05]  /*b4b0*/  RET.REL.NODEC R2 `(_ZN7cutlass13device_kernelINS_4gemm6kernel13GemmUniversalIN4cute5tupleIJiiiiEEENS1_10collective13CollectiveMmaINS1_35MainloopSm100TmaUmmaWarpSpecializedILi16ELi2ELi4ENS5_IJNS4_1CILi2EEENSA_ILi4EEENSA_ILi1EEEEEEEENS5_IJNSA_ILi256EEENSA_ILi128EEENSA_ILi32EEEEEENS_6half_tENS5_IJlSD_lEEESK_SL_NS4_8TiledMMAINS4_8MMA_AtomIJNS4_26SM100_MMA_F16BF16_2x1SM_SSISK_SK_fLi256ELi128ELNS4_4UMMA5MajorE0ELSQ_0ELNSP_7ScaleInE0ELSR_0EEEEEENS4_6LayoutINS5_IJSD_SD_SD_EEENS5_IJNSA_ILi0EEESW_SW_EEEEENS5_IJNS4_10UnderscoreESZ_SZ_EEEEENS4_28SM100_TMA_2SM_LOAD_MULTICASTENS4_14ComposedLayoutINS4_7SwizzleILi2ELi4ELi3EEENS4_18smem_ptr_flag_bitsILi16EEENSU_INS5_IJNSA_ILi8EEESI_EEENS5_IJSI_SD_EEEEEEEvNS4_8identityENS4_18SM100_TMA_2SM_LOADES1C_vS1D_EENS_8epilogue10collective18CollectiveEpilogueINS1G_23Sm100TmaWarpSpecializedILi4ELi2ELi32ELb1ELb0EEEJNS5_IJSH_SH_SI_EEENS5_IJNSU_ISH_SD_EENSU_ISI_SD_EEEEESK_SL_SK_SL_NS1G_6fusion15FusionCallbacksIS1K_NS1P_17LinearCombinationISK_fSK_fLNS_15FloatRoundStyleE2EEES1L_S1O_JEEENS4_5SM1004TMEM4LOAD26SM100_TMEM_LOAD_32dp32b32xENS4_13SM90_TMA_LOADES1C_NS4_39AutoVectorizingCopyWithAssumedAlignmentILi128EEENS4_14SM90_TMA_STOREES1C_S21_S21_EEEvvEEEEvNT_6ParamsE) ;  /* 0xffffff4802d07950 */ /* 0x000fea0003c3ffff */
.L_x_233:
[----:B------:R-:W-:-:S00]  /*b4c0*/  BRA `(.L_x_233) ;  /* 0xfffffffc00fc7947 */ /* 0x000fc0000383ffff */
[----:B------:R-:W-:-:S00]  /*b4d0*/  NOP ;  /* 0x0000000000007918 */ /* 0x000fc00000000000 */
        /* <DEDUP_REMOVED lines=10> */
.L_x_234:


//--------------------- .nv.global.init           --------------------------
	.section	.nv.global.init,"aw",@progbits
.nv.global.init:
	.type		$str$27,@object
	.size		$str$27,($str$28 - $str$27)
$str$27:
        /*0000*/ 	.byte	0x28, 0x61, 0x64, 0x64, 0x72, 0x65, 0x73, 0x73, 0x20, 0x26, 0x20, 0x6d, 0x61, 0x73, 0x6b, 0x29
        /*0010*/ 	.byte	0x20, 0x3d, 0x3d, 0x20, 0x30, 0x00
	.type		$str$28,@object
	.size		$str$28,($str$26 - $str$28)
$str$28:
        /*0016*/ 	.byte	0x2f, 0x74, 0x6d, 0x70, 0x2f, 0x63, 0x75, 0x74, 0x6c, 0x61, 0x73, 0x73, 0x5f, 0x73, 0x77, 0x65
        /*0026*/ 	.byte	0x65, 0x70, 0x5f, 0x73, 0x72, 0x63, 0x2f, 0x69, 0x6e, 0x63, 0x6c, 0x75, 0x64, 0x65, 0x2f, 0x63
        /*0036*/ 	.byte	0x75, 0x74, 0x65, 0x2f, 0x70, 0x6f, 0x69, 0x6e, 0x74, 0x65, 0x72, 0x5f, 0x66, 0x6c, 0x61, 0x67
        /*0046*/ 	.byte	0x67, 0x65, 0x64, 0x2e, 0x68, 0x70, 0x70, 0x00
	.type		$str$26,@object
	.size		$str$26,($str$25 - $str$26)
$str$26:
        /*004e*/ 	.byte	0x2f, 0x74, 0x6d, 0x70, 0x2f, 0x63, 0x75, 0x74, 0x6c, 0x61, 0x73, 0x73, 0x5f, 0x73, 0x77, 0x65
        /*005e*/ 	.byte	0x65, 0x70, 0x5f, 0x73, 0x72, 0x63, 0x2f, 0x69, 0x6e, 0x63, 0x6c, 0x75, 0x64, 0x65, 0x2f, 0x63
        /*006e*/ 	.byte	0x75, 0x74, 0x65, 0x2f, 0x61, 0x74, 0x6f, 0x6d, 0x2f, 0x63, 0x6f, 0x70, 0x79, 0x5f, 0x74, 0x72
        /*007e*/ 	.byte	0x61, 0x69, 0x74, 0x73, 0x5f, 0x73, 0x6d, 0x31, 0x30, 0x30, 0x2e, 0x68, 0x70, 0x70, 0x00
	.type		$str$25,@object
	.size		$str$25,(__unnamed_1 - $str$25)
$str$25:
        /*008d*/ 	.byte	0x28, 0x28, 0x75, 0x69, 0x6e, 0x74, 0x33, 0x32, 0x5f, 0x74, 0x28, 0x74, 0x68, 0x72, 0x65, 0x61
        /*009d*/ 	.byte	0x64, 0x49, 0x64, 0x78, 0x2e, 0x78, 0x29, 0x20, 0x2f, 0x20, 0x33, 0x32, 0x29, 0x20, 0x25, 0x20
        /*00ad*/ 	.byte	0x34, 0x29, 0x20, 0x3d, 0x3d, 0x20, 0x28, 0x28, 0x28, 0x74, 0x6d, 0x65, 0x6d, 0x5f, 0x61, 0x64
        /*00bd*/ 	.byte	0x64, 0x72, 0x20, 0x3e, 0x3e, 0x20, 0x31, 0x36, 0x29, 0x20, 0x2f, 0x20, 0x33, 0x32, 0x29, 0x20
        /*00cd*/ 	.byte	0x25, 0x20, 0x34, 0x29, 0x00
	.type		__unnamed_1,@object
	.size		__unnamed_1,(__unnamed_2 - __unnamed_1)
__unnamed_1:
        /*00d2*/ 	.byte	0x61, 0x75, 0x74, 0x6f, 0x20, 0x63, 0x75, 0x74, 0x65, 0x3a, 0x3a, 0x61, 0x73, 0x5f, 0x70, 0x6f
        /* <DEDUP_REMOVED lines=24> */
        /*0262*/ 	.byte	0x3e, 0x3e, 0x3e, 0x3e, 0x5d, 0x00
	.type		__unnamed_2,@object
	.size		__unnamed_2,(.L_2 - __unnamed_2)
__unnamed_2:
        /* <DEDUP_REMOVED lines=42> */
        /*0508*/ 	.byte	0x3e, 0x3e, 0x5d, 0x00
.L_2:


//--------------------- .nv.shared._ZN7cutlass13device_kernelINS_4gemm6kernel13GemmUniversalIN4cute5tupleIJiiiiEEENS1_10collective13CollectiveMmaINS1_35MainloopSm100TmaUmmaWarpSpecializedILi16ELi2ELi4ENS5_IJNS4_1CILi2EEENSA_ILi4EEENSA_ILi1EEEEEEEENS5_IJNSA_ILi256EEENSA_ILi128EEENSA_ILi32EEEEEENS_6half_tENS5_IJlSD_lEEESK_SL_NS4_8TiledMMAINS4_8MMA_AtomIJNS4_26SM100_MMA_F16BF16_2x1SM_SSISK_SK_fLi256ELi128ELNS4_4UMMA5MajorE0ELSQ_0ELNSP_7ScaleInE0ELSR_0EEEEEENS4_6LayoutINS5_IJSD_SD_SD_EEENS5_IJNSA_ILi0EEESW_SW_EEEEENS5_IJNS4_10UnderscoreESZ_SZ_EEEEENS4_28SM100_TMA_2SM_LOAD_MULTICASTENS4_14ComposedLayoutINS4_7SwizzleILi2ELi4ELi3EEENS4_18smem_ptr_flag_bitsILi16EEENSU_INS5_IJNSA_ILi8EEESI_EEENS5_IJSI_SD_EEEEEEEvNS4_8identityENS4_18SM100_TMA_2SM_LOADES1C_vS1D_EENS_8epilogue10collective18CollectiveEpilogueINS1G_23Sm100TmaWarpSpecializedILi4ELi2ELi32ELb1ELb0EEEJNS5_IJSH_SH_SI_EEENS5_IJNSU_ISH_SD_EENSU_ISI_SD_EEEEESK_SL_SK_SL_NS1G_6fusion15FusionCallbacksIS1K_NS1P_17LinearCombinationISK_fSK_fLNS_15FloatRoundStyleE2EEES1L_S1O_JEEENS4_5SM1004TMEM4LOAD26SM100_TMEM_LOAD_32dp32b32xENS4_13SM90_TMA_LOADES1C_NS4_39AutoVectorizingCopyWithAssumedAlignmentILi128EEENS4_14SM90_TMA_STOREES1C_S21_S21_EEEvvEEEEvNT_6ParamsE --------------------------
	.section	.nv.shared._ZN7cutlass13device_kernelINS_4gemm6kernel13GemmUniversalIN4cute5tupleIJiiiiEEENS1_10collective13CollectiveMmaINS1_35MainloopSm100TmaUmmaWarpSpecializedILi16ELi2ELi4ENS5_IJNS4_1CILi2EEENSA_ILi4EEENSA_ILi1EEEEEEEENS5_IJNSA_ILi256EEENSA_ILi128EEENSA_ILi32EEEEEENS_6half_tENS5_IJlSD_lEEESK_SL_NS4_8TiledMMAINS4_8MMA_AtomIJNS4_26SM100_MMA_F16BF16_2x1SM_SSISK_SK_fLi256ELi128ELNS4_4UMMA5MajorE0ELSQ_0ELNSP_7ScaleInE0ELSR_0EEEEEENS4_6LayoutINS5_IJSD_SD_SD_EEENS5_IJNSA_ILi0EEESW_SW_EEEEENS5_IJNS4_10UnderscoreESZ_SZ_EEEEENS4_28SM100_TMA_2SM_LOAD_MULTICASTENS4_14ComposedLayoutINS4_7SwizzleILi2ELi4ELi3EEENS4_18smem_ptr_flag_bitsILi16EEENSU_INS5_IJNSA_ILi8EEESI_EEENS5_IJSI_SD_EEEEEEEvNS4_8identityENS4_18SM100_TMA_2SM_LOADES1C_vS1D_EENS_8epilogue10collective18CollectiveEpilogueINS1G_23Sm100TmaWarpSpecializedILi4ELi2ELi32ELb1ELb0EEEJNS5_IJSH_SH_SI_EEENS5_IJNSU_ISH_SD_EENSU_ISI_SD_EEEEESK_SL_SK_SL_NS1G_6fusion15FusionCallbacksIS1K_NS1P_17LinearCombinationISK_fSK_fLNS_15FloatRoundStyleE2EEES1L_S1O_JEEENS4_5SM1004TMEM4LOAD26SM100_TMEM_LOAD_32dp32b32xENS4_13SM90_TMA_LOADES1C_NS4_39AutoVectorizingCopyWithAssumedAlignmentILi128EEENS4_14SM90_TMA_STOREES1C_S21_S21_EEEvvEEEEvNT_6ParamsE,"aw",@nobits
	.sectionflags	@""
	.align	16
	.zero		1024


//--------------------- .nv.shared.reserved.0     --------------------------
	.section	.nv.shared.reserved.0,"aw",@nobits
	.weak		__nv_reservedSMEM_offset_0_alias
	.size		__nv_reservedSMEM_offset_0_alias, 0, 64
	.other		__nv_reservedSMEM_offset_0_alias,@"STO_CUDA_RESERVED_SHARED STV_DEFAULT"
__nv_reservedSMEM_offset_0_alias:
	.zero		0
.nv.shared.reserved.0:
	.zero		64
	.weak		__nv_reservedSMEM_tcgen05_partition
	.type		__nv_reservedSMEM_tcgen05_partition,@object
	.size		__nv_reservedSMEM_tcgen05_partition,(.L_0 - __nv_reservedSMEM_tcgen05_partition)
__nv_reservedSMEM_tcgen05_partition:
	.zero		32
.L_0:


//--------------------- .nv.global                --------------------------
	.section	.nv.global,"aw",@nobits
.nv.global:
	.type		_ZN40_INTERNAL_608abe73_4_k_cu_424a6bdf_275094cute1_E,@object
	.size		_ZN40_INTERNAL_608abe73_4_k_cu_424a6bdf_275094cute1_E,(_ZN40_INTERNAL_608abe73_4_k_cu_424a6bdf_275094cuda3std3__45__cpo6cbeginE - _ZN40_INTERNAL_608abe73_4_k_cu_424a6bdf_275094cute1_E)
_ZN40_INTERNAL_608abe73_4_k_cu_424a6bdf_275094cute1_E:
	.zero		1
	.type		_ZN40_INTERNAL_608abe73_4_k_cu_424a6bdf_275094cuda3std3__45__cpo6cbeginE,@object
	.size		_ZN40_INTERNAL_608abe73_4_k_cu_424a6bdf_275094cuda3std3__45__cpo6cbeginE,(_ZN40_INTERNAL_608abe73_4_k_cu_424a6bdf_275094cuda3std3__48in_placeE - _ZN40_INTERNAL_608abe73_4_k_cu_424a6bdf_275094cuda3std3__45__cpo6cbeginE)
_ZN40_INTERNAL_608abe73_4_k_cu_424a6bdf_275094cuda3std3__45__cpo6cbeginE:
	.zero		1
	.type		_ZN40_INTERNAL_608abe73_4_k_cu_424a6bdf_275094cuda3std3__48in_placeE,@object
	.size		_ZN40_INTERNAL_608abe73_4_k_cu_424a6bdf_275094cuda3std3__48in_placeE,(_ZN40_INTERNAL_608abe73_4_k_cu_424a6bdf_275094cuda3std6ranges3__45__cpo9iter_moveE - _ZN40_INTERNAL_608abe73_4_k_cu_424a6bdf_275094cuda3std3__48in_placeE)
_ZN40_INTERNAL_608abe73_4_k_cu_424a6bdf_275094cuda3std3__48in_placeE:
	.zero		1
	.type		_ZN40_INTERNAL_608abe73_4_k_cu_424a6bdf_275094cuda3std6ranges3__45__cpo9iter_moveE,@object
	.size		_ZN40_INTERNAL_608abe73_4_k_cu_424a6bdf_275094cuda3std6ranges3__45__cpo9iter_moveE,(_ZN40_INTERNAL_608abe73_4_k_cu_424a6bdf_275094cuda3std3__45__cpo5beginE - _ZN40_INTERNAL_608abe73_4_k_cu_424a6bdf_275094cuda3std6ranges3__45__cpo9iter_moveE)
_ZN40_INTERNAL_608abe73_4_k_cu_424a6bdf_275094cuda3std6ranges3__45__cpo9iter_moveE:
	.zero		1
	.type		_ZN40_INTERNAL_608abe73_4_k_cu_424a6bdf_275094cuda3std3__45__cpo5beginE,@object
	.size		_ZN40_INTERNAL_608abe73_4_k_cu_424a6bdf_275094cuda3std3__45__cpo5beginE,(_ZN40_INTERNAL_608abe73_4_k_cu_424a6bdf_275094cuda3std3__442_GLOBAL__N__608abe73_4_k_cu_424a6bdf_275096ignoreE - _ZN40_INTERNAL_608abe73_4_k_cu_424a6bdf_275094cuda3std3__45__cpo5beginE)
_ZN40_INTERNAL_608abe73_4_k_cu_424a6bdf_275094cuda3std3__45__cpo5beginE:
	.zero		1
	.type		_ZN40_INTERNAL_608abe73_4_k_cu_424a6bdf_275094cuda3std3__442_GLOBAL__N__608abe73_4_k_cu_424a6bdf_275096ignoreE,@object
	.size		_ZN40_INTERNAL_608abe73_4_k_cu_424a6bdf_275094cuda3std3__442_GLOBAL__N__608abe73_4_k_cu_424a6bdf_275096ignoreE,(_ZN40_INTERNAL_608abe73_4_k_cu_424a6bdf_275094cute7productE - _ZN40_INTERNAL_608abe73_4_k_cu_424a6bdf_275094cuda3std3__442_GLOBAL__N__608abe73_4_k_cu_424a6bdf_275096ignoreE)
_ZN40_INTERNAL_608abe73_4_k_cu_424a6bdf_275094cuda3std3__442_GLOBAL__N__608abe73_4_k_cu_424a6bdf_275096ignoreE:
	.zero		1
	.type		_ZN40_INTERNAL_608abe73_4_k_cu_424a6bdf_275094cute7productE,@object
	.size		_ZN40_INTERNAL_608abe73_4_k_cu_424a6bdf_275094cute7productE,(_ZN40_INTERNAL_608abe73_4_k_cu_424a6bdf_275094cuda3std3__45__cpo3endE - _ZN40_INTERNAL_608abe73_4_k_cu_424a6bdf_275094cute7productE)
_ZN40_INTERNAL_608abe73_4_k_cu_424a6bdf_275094cute7productE:
	.zero		1
	.type		_ZN40_INTERNAL_608abe73_4_k_cu_424a6bdf_275094cuda3std3__45__cpo3endE,@object
	.size		_ZN40_INTERNAL_608abe73_4_k_cu_424a6bdf_275094cuda3std3__45__cpo3endE,(_ZN40_INTERNAL_608abe73_4_k_cu_424a6bdf_275094cuda3std3__419piecewise_constructE - _ZN40_INTERNAL_608abe73_4_k_cu_424a6bdf_275094cuda3std3__45__cpo3endE)
_ZN40_INTERNAL_608abe73_4_k_cu_424a6bdf_275094cuda3std3__45__cpo3endE:
	.zero		1
	.type		_ZN40_INTERNAL_608abe73_4_k_cu_424a6bdf_275094cuda3std3__419piecewise_constructE,@object
	.size		_ZN40_INTERNAL_608abe73_4_k_cu_424a6bdf_275094cuda3std3__419piecewise_constructE,(_ZN40_INTERNAL_608abe73_4_k_cu_424a6bdf_275094cuda3std3__45__cpo4cendE - _ZN40_INTERNAL_608abe73_4_k_cu_424a6bdf_275094cuda3std3__419piecewise_constructE)
_ZN40_INTERNAL_608abe73_4_k_cu_424a6bdf_275094cuda3std3__419piecewise_constructE:
	.zero		1
	.type		_ZN40_INTERNAL_608abe73_4_k_cu_424a6bdf_275094cuda3std3__45__cpo4cendE,@object
	.size		_ZN40_INTERNAL_608abe73_4_k_cu_424a6bdf_275094cuda3std3__45__cpo4cendE,(_ZN40_INTERNAL_608abe73_4_k_cu_424a6bdf_275094cuda3std6ranges3__45__cpo4swapE - _ZN40_INTERNAL_608abe73_4_k_cu_424a6bdf_275094cuda3std3__45__cpo4cendE)
_ZN40_INTERNAL_608abe73_4_k_cu_424a6bdf_275094cuda3std3__45__cpo4cendE:
	.zero		1
	.type		_ZN40_INTERNAL_608abe73_4_k_cu_424a6bdf_275094cuda3std6ranges3__45__cpo4swapE,@object
	.size		_ZN40_INTERNAL_608abe73_4_k_cu_424a6bdf_275094cuda3std6ranges3__45__cpo4swapE,(.L_10 - _ZN40_INTERNAL_608abe73_4_k_cu_424a6bdf_275094cuda3std6ranges3__45__cpo4swapE)
_ZN40_INTERNAL_608abe73_4_k_cu_424a6bdf_275094cuda3std6ranges3__45__cpo4swapE:
	.zero		1
.L_10:


//--------------------- .nv.constant0._ZN7cutlass13device_kernelINS_4gemm6kernel13GemmUniversalIN4cute5tupleIJiiiiEEENS1_10collective13CollectiveMmaINS1_35MainloopSm100TmaUmmaWarpSpecializedILi16ELi2ELi4ENS5_IJNS4_1CILi2EEENSA_ILi4EEENSA_ILi1EEEEEEEENS5_IJNSA_ILi256EEENSA_ILi128EEENSA_ILi32EEEEEENS_6half_tENS5_IJlSD_lEEESK_SL_NS4_8TiledMMAINS4_8MMA_AtomIJNS4_26SM100_MMA_F16BF16_2x1SM_SSISK_SK_fLi256ELi128ELNS4_4UMMA5MajorE0ELSQ_0ELNSP_7ScaleInE0ELSR_0EEEEEENS4_6LayoutINS5_IJSD_SD_SD_EEENS5_IJNSA_ILi0EEESW_SW_EEEEENS5_IJNS4_10UnderscoreESZ_SZ_EEEEENS4_28SM100_TMA_2SM_LOAD_MULTICASTENS4_14ComposedLayoutINS4_7SwizzleILi2ELi4ELi3EEENS4_18smem_ptr_flag_bitsILi16EEENSU_INS5_IJNSA_ILi8EEESI_EEENS5_IJSI_SD_EEEEEEEvNS4_8identityENS4_18SM100_TMA_2SM_LOADES1C_vS1D_EENS_8epilogue10collective18CollectiveEpilogueINS1G_23Sm100TmaWarpSpecializedILi4ELi2ELi32ELb1ELb0EEEJNS5_IJSH_SH_SI_EEENS5_IJNSU_ISH_SD_EENSU_ISI_SD_EEEEESK_SL_SK_SL_NS1G_6fusion15FusionCallbacksIS1K_NS1P_17LinearCombinationISK_fSK_fLNS_15FloatRoundStyleE2EEES1L_S1O_JEEENS4_5SM1004TMEM4LOAD26SM100_TMEM_LOAD_32dp32b32xENS4_13SM90_TMA_LOADES1C_NS4_39AutoVectorizingCopyWithAssumedAlignmentILi128EEENS4_14SM90_TMA_STOREES1C_S21_S21_EEEvvEEEEvNT_6ParamsE --------------------------
	.section	.nv.constant0._ZN7cutlass13device_kernelINS_4gemm6kernel13GemmUniversalIN4cute5tupleIJiiiiEEENS1_10collective13CollectiveMmaINS1_35MainloopSm100TmaUmmaWarpSpecializedILi16ELi2ELi4ENS5_IJNS4_1CILi2EEENSA_ILi4EEENSA_ILi1EEEEEEEENS5_IJNSA_ILi256EEENSA_ILi128EEENSA_ILi32EEEEEENS_6half_tENS5_IJlSD_lEEESK_SL_NS4_8TiledMMAINS4_8MMA_AtomIJNS4_26SM100_MMA_F16BF16_2x1SM_SSISK_SK_fLi256ELi128ELNS4_4UMMA5MajorE0ELSQ_0ELNSP_7ScaleInE0ELSR_0EEEEEENS4_6LayoutINS5_IJSD_SD_SD_EEENS5_IJNSA_ILi0EEESW_SW_EEEEENS5_IJNS4_10UnderscoreESZ_SZ_EEEEENS4_28SM100_TMA_2SM_LOAD_MULTICASTENS4_14ComposedLayoutINS4_7SwizzleILi2ELi4ELi3EEENS4_18smem_ptr_flag_bitsILi16EEENSU_INS5_IJNSA_ILi8EEESI_EEENS5_IJSI_SD_EEEEEEEvNS4_8identityENS4_18SM100_TMA_2SM_LOADES1C_vS1D_EENS_8epilogue10collective18CollectiveEpilogueINS1G_23Sm100TmaWarpSpecializedILi4ELi2ELi32ELb1ELb0EEEJNS5_IJSH_SH_SI_EEENS5_IJNSU_ISH_SD_EENSU_ISI_SD_EEEEESK_SL_SK_SL_NS1G_6fusion15FusionCallbacksIS1K_NS1P_17LinearCombinationISK_fSK_fLNS_15FloatRoundStyleE2EEES1L_S1O_JEEENS4_5SM1004TMEM4LOAD26SM100_TMEM_LOAD_32dp32b32xENS4_13SM90_TMA_LOADES1C_NS4_39AutoVectorizingCopyWithAssumedAlignmentILi128EEENS4_14SM90_TMA_STOREES1C_S21_S21_EEEvvEEEEvNT_6ParamsE,"a",@progbits
	.sectionflags	@""
	.align	4
.nv.constant0._ZN7cutlass13device_kernelINS_4gemm6kernel13GemmUniversalIN4cute5tupleIJiiiiEEENS1_10collective13CollectiveMmaINS1_35MainloopSm100TmaUmmaWarpSpecializedILi16ELi2ELi4ENS5_IJNS4_1CILi2EEENSA_ILi4EEENSA_ILi1EEEEEEEENS5_IJNSA_ILi256EEENSA_ILi128EEENSA_ILi32EEEEEENS_6half_tENS5_IJlSD_lEEESK_SL_NS4_8TiledMMAINS4_8MMA_AtomIJNS4_26SM100_MMA_F16BF16_2x1SM_SSISK_SK_fLi256ELi128ELNS4_4UMMA5MajorE0ELSQ_0ELNSP_7ScaleInE0ELSR_0EEEEEENS4_6LayoutINS5_IJSD_SD_SD_EEENS5_IJNSA_ILi0EEESW_SW_EEEEENS5_IJNS4_10UnderscoreESZ_SZ_EEEEENS4_28SM100_TMA_2SM_LOAD_MULTICASTENS4_14ComposedLayoutINS4_7SwizzleILi2ELi4ELi3EEENS4_18smem_ptr_flag_bitsILi16EEENSU_INS5_IJNSA_ILi8EEESI_EEENS5_IJSI_SD_EEEEEEEvNS4_8identityENS4_18SM100_TMA_2SM_LOADES1C_vS1D_EENS_8epilogue10collective18CollectiveEpilogueINS1G_23Sm100TmaWarpSpecializedILi4ELi2ELi32ELb1ELb0EEEJNS5_IJSH_SH_SI_EEENS5_IJNSU_ISH_SD_EENSU_ISI_SD_EEEEESK_SL_SK_SL_NS1G_6fusion15FusionCallbacksIS1K_NS1P_17LinearCombinationISK_fSK_fLNS_15FloatRoundStyleE2EEES1L_S1O_JEEENS4_5SM1004TMEM4LOAD26SM100_TMEM_LOAD_32dp32b32xENS4_13SM90_TMA_LOADES1C_NS4_39AutoVectorizingCopyWithAssumedAlignmentILi128EEENS4_14SM90_TMA_STOREES1C_S21_S21_EEEvvEEEEvNT_6ParamsE:
	.zero		2944


//--------------------- SYMBOLS --------------------------

	.type		.nv.reservedSmem.offset0,@object
	.size		.nv.reservedSmem.offset0,0x4
	.type		.nv.reservedSmem.cap,@object
	.size		.nv.reservedSmem.cap,0x4
	.type		__assertfail,@function
